	.target	sm_90a

	.elftype	@"ET_EXEC"


//--------------------- .note.nv.tkinfo           --------------------------
	.section	.note.nv.tkinfo,"",@"SHT_NOTE"
	.sectionflags	@"SHF_NOTE_NV_TKINFO"
	.tkinfo
        /*0018*/ 	.word	0x00000002
        /*0030*/ 	.string	""
        /*0030*/ 	.string	"ptxas"
        /*0030*/ 	.string	"Cuda compilation tools, release 13.0, V13.0.88"
        /*0030*/ 	.string	"Build cuda_13.0.r13.0/compiler.36424714_0"
        /*0030*/ 	.string	"-arch sm_90a -m 64 "



//--------------------- .note.nv.cuinfo           --------------------------
	.section	.note.nv.cuinfo,"",@"SHT_NOTE"
	.sectionflags	@"SHF_NOTE_NV_CUINFO"
        /*0018*/ 	.short	0x0002
        /*001a*/ 	.short	0x005a
        /*001c*/ 	.short	0x0082
	.zero		2


//--------------------- .nv.info                  --------------------------
	.section	.nv.info,"",@"SHT_CUDA_INFO"
	.align	4


	//----- nvinfo : EIATTR_REGCOUNT
	.align		4
        /*0000*/ 	.byte	0x04, 0x2f
        /*0002*/ 	.short	(.L_29 - .L_28)
	.align		4
.L_28:
        /*0004*/ 	.word	index@(_Z28gemm_half_q_half_gptq_kernelILi1ELb1ELb0EEvPK6__halfPKjS4_S2_PS0_iiiiiPKtibS2_i)
        /*0008*/ 	.word	0x00000028


	//----- nvinfo : EIATTR_FRAME_SIZE
	.align		4
.L_29:
        /*000c*/ 	.byte	0x04, 0x11
        /*000e*/ 	.short	(.L_31 - .L_30)
	.align		4
.L_30:
        /*0010*/ 	.word	index@(_Z28gemm_half_q_half_gptq_kernelILi1ELb1ELb0EEvPK6__halfPKjS4_S2_PS0_iiiiiPKtibS2_i)
        /*0014*/ 	.word	0x00000000


	//----- nvinfo : EIATTR_REGCOUNT
	.align		4
.L_31:
        /*0018*/ 	.byte	0x04, 0x2f
        /*001a*/ 	.short	(.L_33 - .L_32)
	.align		4
.L_32:
        /*001c*/ 	.word	index@(_Z28gemm_half_q_half_gptq_kernelILi2ELb1ELb0EEvPK6__halfPKjS4_S2_PS0_iiiiiPKtibS2_i)
        /*0020*/ 	.word	0x00000036


	//----- nvinfo : EIATTR_FRAME_SIZE
	.align		4
.L_33:
        /*0024*/ 	.byte	0x04, 0x11
        /*0026*/ 	.short	(.L_35 - .L_34)
	.align		4
.L_34:
        /*0028*/ 	.word	index@(_Z28gemm_half_q_half_gptq_kernelILi2ELb1ELb0EEvPK6__halfPKjS4_S2_PS0_iiiiiPKtibS2_i)
        /*002c*/ 	.word	0x00000000


	//----- nvinfo : EIATTR_REGCOUNT
	.align		4
.L_35:
        /*0030*/ 	.byte	0x04, 0x2f
        /*0032*/ 	.short	(.L_37 - .L_36)
	.align		4
.L_36:
        /*0034*/ 	.word	index@(_Z28gemm_half_q_half_gptq_kernelILi3ELb1ELb0EEvPK6__halfPKjS4_S2_PS0_iiiiiPKtibS2_i)
        /*0038*/ 	.word	0x0000003c


	//----- nvinfo : EIATTR_FRAME_SIZE
	.align		4
.L_37:
        /*003c*/ 	.byte	0x04, 0x11
        /*003e*/ 	.short	(.L_39 - .L_38)
	.align		4
.L_38:
        /*0040*/ 	.word	index@(_Z28gemm_half_q_half_gptq_kernelILi3ELb1ELb0EEvPK6__halfPKjS4_S2_PS0_iiiiiPKtibS2_i)
        /*0044*/ 	.word	0x00000000


	//----- nvinfo : EIATTR_REGCOUNT
	.align		4
.L_39:
        /*0048*/ 	.byte	0x04, 0x2f
        /*004a*/ 	.short	(.L_41 - .L_40)
	.align		4
.L_40:
        /*004c*/ 	.word	index@(_Z28gemm_half_q_half_gptq_kernelILi4ELb1ELb0EEvPK6__halfPKjS4_S2_PS0_iiiiiPKtibS2_i)
        /*0050*/ 	.word	0x0000003f


	//----- nvinfo : EIATTR_FRAME_SIZE
	.align		4
.L_41:
        /*0054*/ 	.byte	0x04, 0x11
        /*0056*/ 	.short	(.L_43 - .L_42)
	.align		4
.L_42:
        /*0058*/ 	.word	index@(_Z28gemm_half_q_half_gptq_kernelILi4ELb1ELb0EEvPK6__halfPKjS4_S2_PS0_iiiiiPKtibS2_i)
        /*005c*/ 	.word	0x00000000


	//----- nvinfo : EIATTR_MIN_STACK_SIZE
	.align		4
.L_43:
        /*0060*/ 	.byte	0x04, 0x12
        /*0062*/ 	.short	(.L_45 - .L_44)
	.align		4
.L_44:
        /*0064*/ 	.word	index@(_Z28gemm_half_q_half_gptq_kernelILi4ELb1ELb0EEvPK6__halfPKjS4_S2_PS0_iiiiiPKtibS2_i)
        /*0068*/ 	.word	0x00000000


	//----- nvinfo : EIATTR_MIN_STACK_SIZE
	.align		4
.L_45:
        /*006c*/ 	.byte	0x04, 0x12
        /*006e*/ 	.short	(.L_47 - .L_46)
	.align		4
.L_46:
        /*0070*/ 	.word	index@(_Z28gemm_half_q_half_gptq_kernelILi3ELb1ELb0EEvPK6__halfPKjS4_S2_PS0_iiiiiPKtibS2_i)
        /*0074*/ 	.word	0x00000000


	//----- nvinfo : EIATTR_MIN_STACK_SIZE
	.align		4
.L_47:
        /*0078*/ 	.byte	0x04, 0x12
        /*007a*/ 	.short	(.L_49 - .L_48)
	.align		4
.L_48:
        /*007c*/ 	.word	index@(_Z28gemm_half_q_half_gptq_kernelILi2ELb1ELb0EEvPK6__halfPKjS4_S2_PS0_iiiiiPKtibS2_i)
        /*0080*/ 	.word	0x00000000


	//----- nvinfo : EIATTR_MIN_STACK_SIZE
	.align		4
.L_49:
        /*0084*/ 	.byte	0x04, 0x12
        /*0086*/ 	.short	(.L_51 - .L_50)
	.align		4
.L_50:
        /*0088*/ 	.word	index@(_Z28gemm_half_q_half_gptq_kernelILi1ELb1ELb0EEvPK6__halfPKjS4_S2_PS0_iiiiiPKtibS2_i)
        /*008c*/ 	.word	0x00000000
.L_51:


//--------------------- .nv.compat                --------------------------
	.section	.nv.compat,"",@"SHT_CUDA_COMPAT_INFO"
	.align	4
        /*0000*/ 	.byte	0x02, 0x09, 0x01, 0x00, 0x02, 0x02, 0x01, 0x00, 0x02, 0x05, 0x05, 0x00, 0x03, 0x07, 0x01, 0x01
        /*0010*/ 	.byte	0x02, 0x03, 0x00, 0x00, 0x02, 0x06, 0x01, 0x00, 0x04, 0x0b, 0x08, 0x00, 0x00, 0x00, 0x00, 0x00
        /*0020*/ 	.byte	0x00, 0x00, 0x00, 0x00


//--------------------- .nv.info._Z28gemm_half_q_half_gptq_kernelILi4ELb1ELb0EEvPK6__halfPKjS4_S2_PS0_iiiiiPKtibS2_i --------------------------
	.section	.nv.info._Z28gemm_half_q_half_gptq_kernelILi4ELb1ELb0EEvPK6__halfPKjS4_S2_PS0_iiiiiPKtibS2_i,"",@"SHT_CUDA_INFO"
	.sectionflags	@""
	.align	4


	//----- nvinfo : EIATTR_CUDA_API_VERSION
	.align		4
        /*0000*/ 	.byte	0x04, 0x37
        /*0002*/ 	.short	(.L_53 - .L_52)
.L_52:
        /*0004*/ 	.word	0x00000082


	//----- nvinfo : EIATTR_KPARAM_INFO
	.align		4
.L_53:
        /*0008*/ 	.byte	0x04, 0x17
        /*000a*/ 	.short	(.L_55 - .L_54)
.L_54:
        /*000c*/ 	.word	0x00000000
        /*0010*/ 	.short	0x000e
        /*0012*/ 	.short	0x0058
        /*0014*/ 	.byte	0x00, 0xf0, 0x11, 0x00


	//----- nvinfo : EIATTR_KPARAM_INFO
	.align		4
.L_55:
        /*0018*/ 	.byte	0x04, 0x17
        /*001a*/ 	.short	(.L_57 - .L_56)
.L_56:
        /*001c*/ 	.word	0x00000000
        /*0020*/ 	.short	0x000d
        /*0022*/ 	.short	0x0050
        /*0024*/ 	.byte	0x00, 0xf0, 0x21, 0x00


	//----- nvinfo : EIATTR_KPARAM_INFO
	.align		4
.L_57:
        /*0028*/ 	.byte	0x04, 0x17
        /*002a*/ 	.short	(.L_59 - .L_58)
.L_58:
        /*002c*/ 	.word	0x00000000
        /*0030*/ 	.short	0x000c
        /*0032*/ 	.short	0x004c
        /*0034*/ 	.byte	0x00, 0xf0, 0x05, 0x00


	//----- nvinfo : EIATTR_KPARAM_INFO
	.align		4
.L_59:
        /*0038*/ 	.byte	0x04, 0x17
        /*003a*/ 	.short	(.L_61 - .L_60)
.L_60:
        /*003c*/ 	.word	0x00000000
        /*0040*/ 	.short	0x000b
        /*0042*/ 	.short	0x0048
        /*0044*/ 	.byte	0x00, 0xf0, 0x11, 0x00


	//----- nvinfo : EIATTR_KPARAM_INFO
	.align		4
.L_61:
        /*0048*/ 	.byte	0x04, 0x17
        /*004a*/ 	.short	(.L_63 - .L_62)
.L_62:
        /*004c*/ 	.word	0x00000000
        /*0050*/ 	.short	0x000a
        /*0052*/ 	.short	0x0040
        /*0054*/ 	.byte	0x00, 0xf0, 0x21, 0x00


	//----- nvinfo : EIATTR_KPARAM_INFO
	.align		4
.L_63:
        /*0058*/ 	.byte	0x04, 0x17
        /*005a*/ 	.short	(.L_65 - .L_64)
.L_64:
        /*005c*/ 	.word	0x00000000
        /*0060*/ 	.short	0x0009
        /*0062*/ 	.short	0x0038
        /*0064*/ 	.byte	0x00, 0xf0, 0x11, 0x00


	//----- nvinfo : EIATTR_KPARAM_INFO
	.align		4
.L_65:
        /*0068*/ 	.byte	0x04, 0x17
        /*006a*/ 	.short	(.L_67 - .L_66)
.L_66:
        /*006c*/ 	.word	0x00000000
        /*0070*/ 	.short	0x0008
        /*0072*/ 	.short	0x0034
        /*0074*/ 	.byte	0x00, 0xf0, 0x11, 0x00


	//----- nvinfo : EIATTR_KPARAM_INFO
	.align		4
.L_67:
        /*0078*/ 	.byte	0x04, 0x17
        /*007a*/ 	.short	(.L_69 - .L_68)
.L_68:
        /*007c*/ 	.word	0x00000000
        /*0080*/ 	.short	0x0007
        /*0082*/ 	.short	0x0030
        /*0084*/ 	.byte	0x00, 0xf0, 0x11, 0x00


	//----- nvinfo : EIATTR_KPARAM_INFO
	.align		4
.L_69:
        /*0088*/ 	.byte	0x04, 0x17
        /*008a*/ 	.short	(.L_71 - .L_70)
.L_70:
        /*008c*/ 	.word	0x00000000
        /*0090*/ 	.short	0x0006
        /*0092*/ 	.short	0x002c
        /*0094*/ 	.byte	0x00, 0xf0, 0x11, 0x00


	//----- nvinfo : EIATTR_KPARAM_INFO
	.align		4
.L_71:
        /*0098*/ 	.byte	0x04, 0x17
        /*009a*/ 	.short	(.L_73 - .L_72)
.L_72:
        /*009c*/ 	.word	0x00000000
        /*00a0*/ 	.short	0x0005
        /*00a2*/ 	.short	0x0028
        /*00a4*/ 	.byte	0x00, 0xf0, 0x11, 0x00


	//----- nvinfo : EIATTR_KPARAM_INFO
	.align		4
.L_73:
        /*00a8*/ 	.byte	0x04, 0x17
        /*00aa*/ 	.short	(.L_75 - .L_74)
.L_74:
        /*00ac*/ 	.word	0x00000000
        /*00b0*/ 	.short	0x0004
        /*00b2*/ 	.short	0x0020
        /*00b4*/ 	.byte	0x00, 0xf0, 0x21, 0x00


	//----- nvinfo : EIATTR_KPARAM_INFO
	.align		4
.L_75:
        /*00b8*/ 	.byte	0x04, 0x17
        /*00ba*/ 	.short	(.L_77 - .L_76)
.L_76:
        /*00bc*/ 	.word	0x00000000
        /*00c0*/ 	.short	0x0003
        /*00c2*/ 	.short	0x0018
        /*00c4*/ 	.byte	0x00, 0xf0, 0x21, 0x00


	//----- nvinfo : EIATTR_KPARAM_INFO
	.align		4
.L_77:
        /*00c8*/ 	.byte	0x04, 0x17
        /*00ca*/ 	.short	(.L_79 - .L_78)
.L_78:
        /*00cc*/ 	.word	0x00000000
        /*00d0*/ 	.short	0x0002
        /*00d2*/ 	.short	0x0010
        /*00d4*/ 	.byte	0x00, 0xf0, 0x21, 0x00


	//----- nvinfo : EIATTR_KPARAM_INFO
	.align		4
.L_79:
        /*00d8*/ 	.byte	0x04, 0x17
        /*00da*/ 	.short	(.L_81 - .L_80)
.L_80:
        /*00dc*/ 	.word	0x00000000
        /*00e0*/ 	.short	0x0001
        /*00e2*/ 	.short	0x0008
        /*00e4*/ 	.byte	0x00, 0xf0, 0x21, 0x00


	//----- nvinfo : EIATTR_KPARAM_INFO
	.align		4
.L_81:
        /*00e8*/ 	.byte	0x04, 0x17
        /*00ea*/ 	.short	(.L_83 - .L_82)
.L_82:
        /*00ec*/ 	.word	0x00000000
        /*00f0*/ 	.short	0x0000
        /*00f2*/ 	.short	0x0000
        /*00f4*/ 	.byte	0x00, 0xf0, 0x21, 0x00


	//----- nvinfo : EIATTR_SPARSE_MMA_MASK
	.align		4
.L_83:
        /*00f8*/ 	.byte	0x03, 0x50
        /*00fa*/ 	.short	0x0000


	//----- nvinfo : EIATTR_MAXREG_COUNT
	.align		4
        /*00fc*/ 	.byte	0x03, 0x1b
        /*00fe*/ 	.short	0x00ff


	//----- nvinfo : EIATTR_NUM_BARRIERS
	.align		4
        /*0100*/ 	.byte	0x02, 0x4c
        /*0102*/ 	.byte	0x01
	.zero		1


	//----- nvinfo : EIATTR_MERCURY_ISA_VERSION
	.align		4
        /*0104*/ 	.byte	0x03, 0x5f
        /*0106*/ 	.short	0x0101


	//----- nvinfo : EIATTR_EXIT_INSTR_OFFSETS
	.align		4
        /*0108*/ 	.byte	0x04, 0x1c
        /*010a*/ 	.short	(.L_85 - .L_84)


	//   ....[0]....
.L_84:
        /*010c*/ 	.word	0x00000050


	//   ....[1]....
        /*0110*/ 	.word	0x000002f0


	//   ....[2]....
        /*0114*/ 	.word	0x00000a10


	//   ....[3]....
        /*0118*/ 	.word	0x00004060


	//   ....[4]....
        /*011c*/ 	.word	0x00004340


	//   ....[5]....
        /*0120*/ 	.word	0x00004620


	//   ....[6]....
        /*0124*/ 	.word	0x000047e0


	//   ....[7]....
        /*0128*/ 	.word	0x00004890


	//   ....[8]....
        /*012c*/ 	.word	0x000048d0


	//----- nvinfo : EIATTR_CRS_STACK_SIZE
	.align		4
.L_85:
        /*0130*/ 	.byte	0x04, 0x1e
        /*0132*/ 	.short	(.L_87 - .L_86)
.L_86:
        /*0134*/ 	.word	0x00000000


	//----- nvinfo : EIATTR_CBANK_PARAM_SIZE
	.align		4
.L_87:
        /*0138*/ 	.byte	0x03, 0x19
        /*013a*/ 	.short	0x005c


	//----- nvinfo : EIATTR_PARAM_CBANK
	.align		4
        /*013c*/ 	.byte	0x04, 0x0a
        /*013e*/ 	.short	(.L_89 - .L_88)
	.align		4
.L_88:
        /*0140*/ 	.word	index@(.nv.constant0._Z28gemm_half_q_half_gptq_kernelILi4ELb1ELb0EEvPK6__halfPKjS4_S2_PS0_iiiiiPKtibS2_i)
        /*0144*/ 	.short	0x0210
        /*0146*/ 	.short	0x005c


	//----- nvinfo : EIATTR_SW_WAR
	.align		4
.L_89:
        /*0148*/ 	.byte	0x04, 0x36
        /*014a*/ 	.short	(.L_91 - .L_90)
.L_90:
        /*014c*/ 	.word	0x00000008
.L_91:


//--------------------- .nv.info._Z28gemm_half_q_half_gptq_kernelILi3ELb1ELb0EEvPK6__halfPKjS4_S2_PS0_iiiiiPKtibS2_i --------------------------
	.section	.nv.info._Z28gemm_half_q_half_gptq_kernelILi3ELb1ELb0EEvPK6__halfPKjS4_S2_PS0_iiiiiPKtibS2_i,"",@"SHT_CUDA_INFO"
	.sectionflags	@""
	.align	4


	//----- nvinfo : EIATTR_CUDA_API_VERSION
	.align		4
        /*0000*/ 	.byte	0x04, 0x37
        /*0002*/ 	.short	(.L_93 - .L_92)
.L_92:
        /*0004*/ 	.word	0x00000082


	//----- nvinfo : EIATTR_KPARAM_INFO
	.align		4
.L_93:
        /*0008*/ 	.byte	0x04, 0x17
        /*000a*/ 	.short	(.L_95 - .L_94)
.L_94:
        /*000c*/ 	.word	0x00000000
        /*0010*/ 	.short	0x000e
        /*0012*/ 	.short	0x0058
        /*0014*/ 	.byte	0x00, 0xf0, 0x11, 0x00


	//----- nvinfo : EIATTR_KPARAM_INFO
	.align		4
.L_95:
        /*0018*/ 	.byte	0x04, 0x17
        /*001a*/ 	.short	(.L_97 - .L_96)
.L_96:
        /*001c*/ 	.word	0x00000000
        /*0020*/ 	.short	0x000d
        /*0022*/ 	.short	0x0050
        /*0024*/ 	.byte	0x00, 0xf0, 0x21, 0x00


	//----- nvinfo : EIATTR_KPARAM_INFO
	.align		4
.L_97:
        /*0028*/ 	.byte	0x04, 0x17
        /*002a*/ 	.short	(.L_99 - .L_98)
.L_98:
        /*002c*/ 	.word	0x00000000
        /*0030*/ 	.short	0x000c
        /*0032*/ 	.short	0x004c
        /*0034*/ 	.byte	0x00, 0xf0, 0x05, 0x00


	//----- nvinfo : EIATTR_KPARAM_INFO
	.align		4
.L_99:
        /*0038*/ 	.byte	0x04, 0x17
        /*003a*/ 	.short	(.L_101 - .L_100)
.L_100:
        /*003c*/ 	.word	0x00000000
        /*0040*/ 	.short	0x000b
        /*0042*/ 	.short	0x0048
        /*0044*/ 	.byte	0x00, 0xf0, 0x11, 0x00


	//----- nvinfo : EIATTR_KPARAM_INFO
	.align		4
.L_101:
        /*0048*/ 	.byte	0x04, 0x17
        /*004a*/ 	.short	(.L_103 - .L_102)
.L_102:
        /*004c*/ 	.word	0x00000000
        /*0050*/ 	.short	0x000a
        /*0052*/ 	.short	0x0040
        /*0054*/ 	.byte	0x00, 0xf0, 0x21, 0x00


	//----- nvinfo : EIATTR_KPARAM_INFO
	.align		4
.L_103:
        /*0058*/ 	.byte	0x04, 0x17
        /*005a*/ 	.short	(.L_105 - .L_104)
.L_104:
        /*005c*/ 	.word	0x00000000
        /*0060*/ 	.short	0x0009
        /*0062*/ 	.short	0x0038
        /*0064*/ 	.byte	0x00, 0xf0, 0x11, 0x00


	//----- nvinfo : EIATTR_KPARAM_INFO
	.align		4
.L_105:
        /*0068*/ 	.byte	0x04, 0x17
        /*006a*/ 	.short	(.L_107 - .L_106)
.L_106:
        /*006c*/ 	.word	0x00000000
        /*0070*/ 	.short	0x0008
        /*0072*/ 	.short	0x0034
        /*0074*/ 	.byte	0x00, 0xf0, 0x11, 0x00


	//----- nvinfo : EIATTR_KPARAM_INFO
	.align		4
.L_107:
        /*0078*/ 	.byte	0x04, 0x17
        /*007a*/ 	.short	(.L_109 - .L_108)
.L_108:
        /*007c*/ 	.word	0x00000000
        /*0080*/ 	.short	0x0007
        /*0082*/ 	.short	0x0030
        /*0084*/ 	.byte	0x00, 0xf0, 0x11, 0x00


	//----- nvinfo : EIATTR_KPARAM_INFO
	.align		4
.L_109:
        /*0088*/ 	.byte	0x04, 0x17
        /*008a*/ 	.short	(.L_111 - .L_110)
.L_110:
        /*008c*/ 	.word	0x00000000
        /*0090*/ 	.short	0x0006
        /*0092*/ 	.short	0x002c
        /*0094*/ 	.byte	0x00, 0xf0, 0x11, 0x00


	//----- nvinfo : EIATTR_KPARAM_INFO
	.align		4
.L_111:
        /*0098*/ 	.byte	0x04, 0x17
        /*009a*/ 	.short	(.L_113 - .L_112)
.L_112:
        /*009c*/ 	.word	0x00000000
        /*00a0*/ 	.short	0x0005
        /*00a2*/ 	.short	0x0028
        /*00a4*/ 	.byte	0x00, 0xf0, 0x11, 0x00


	//----- nvinfo : EIATTR_KPARAM_INFO
	.align		4
.L_113:
        /*00a8*/ 	.byte	0x04, 0x17
        /*00aa*/ 	.short	(.L_115 - .L_114)
.L_114:
        /*00ac*/ 	.word	0x00000000
        /*00b0*/ 	.short	0x0004
        /*00b2*/ 	.short	0x0020
        /*00b4*/ 	.byte	0x00, 0xf0, 0x21, 0x00


	//----- nvinfo : EIATTR_KPARAM_INFO
	.align		4
.L_115:
        /*00b8*/ 	.byte	0x04, 0x17
        /*00ba*/ 	.short	(.L_117 - .L_116)
.L_116:
        /*00bc*/ 	.word	0x00000000
        /*00c0*/ 	.short	0x0003
        /*00c2*/ 	.short	0x0018
        /*00c4*/ 	.byte	0x00, 0xf0, 0x21, 0x00


	//----- nvinfo : EIATTR_KPARAM_INFO
	.align		4
.L_117:
        /*00c8*/ 	.byte	0x04, 0x17
        /*00ca*/ 	.short	(.L_119 - .L_118)
.L_118:
        /*00cc*/ 	.word	0x00000000
        /*00d0*/ 	.short	0x0002
        /*00d2*/ 	.short	0x0010
        /*00d4*/ 	.byte	0x00, 0xf0, 0x21, 0x00


	//----- nvinfo : EIATTR_KPARAM_INFO
	.align		4
.L_119:
        /*00d8*/ 	.byte	0x04, 0x17
        /*00da*/ 	.short	(.L_121 - .L_120)
.L_120:
        /*00dc*/ 	.word	0x00000000
        /*00e0*/ 	.short	0x0001
        /*00e2*/ 	.short	0x0008
        /*00e4*/ 	.byte	0x00, 0xf0, 0x21, 0x00


	//----- nvinfo : EIATTR_KPARAM_INFO
	.align		4
.L_121:
        /*00e8*/ 	.byte	0x04, 0x17
        /*00ea*/ 	.short	(.L_123 - .L_122)
.L_122:
        /*00ec*/ 	.word	0x00000000
        /*00f0*/ 	.short	0x0000
        /*00f2*/ 	.short	0x0000
        /*00f4*/ 	.byte	0x00, 0xf0, 0x21, 0x00


	//----- nvinfo : EIATTR_SPARSE_MMA_MASK
	.align		4
.L_123:
        /*00f8*/ 	.byte	0x03, 0x50
        /*00fa*/ 	.short	0x0000


	//----- nvinfo : EIATTR_MAXREG_COUNT
	.align		4
        /*00fc*/ 	.byte	0x03, 0x1b
        /*00fe*/ 	.short	0x00ff


	//----- nvinfo : EIATTR_NUM_BARRIERS
	.align		4
        /*0100*/ 	.byte	0x02, 0x4c
        /*0102*/ 	.byte	0x01
	.zero		1


	//----- nvinfo : EIATTR_MERCURY_ISA_VERSION
	.align		4
        /*0104*/ 	.byte	0x03, 0x5f
        /*0106*/ 	.short	0x0101


	//----- nvinfo : EIATTR_EXIT_INSTR_OFFSETS
	.align		4
        /*0108*/ 	.byte	0x04, 0x1c
        /*010a*/ 	.short	(.L_125 - .L_124)


	//   ....[0]....
.L_124:
        /*010c*/ 	.word	0x00000050


	//   ....[1]....
        /*0110*/ 	.word	0x00000280


	//   ....[2]....
        /*0114*/ 	.word	0x000009a0


	//   ....[3]....
        /*0118*/ 	.word	0x00003980


	//   ....[4]....
        /*011c*/ 	.word	0x00003c60


	//   ....[5]....
        /*0120*/ 	.word	0x00003e20


	//   ....[6]....
        /*0124*/ 	.word	0x00003ed0


	//   ....[7]....
        /*0128*/ 	.word	0x00003f10


	//----- nvinfo : EIATTR_CRS_STACK_SIZE
	.align		4
.L_125:
        /*012c*/ 	.byte	0x04, 0x1e
        /*012e*/ 	.short	(.L_127 - .L_126)
.L_126:
        /*0130*/ 	.word	0x00000000


	//----- nvinfo : EIATTR_CBANK_PARAM_SIZE
	.align		4
.L_127:
        /*0134*/ 	.byte	0x03, 0x19
        /*0136*/ 	.short	0x005c


	//----- nvinfo : EIATTR_PARAM_CBANK
	.align		4
        /*0138*/ 	.byte	0x04, 0x0a
        /*013a*/ 	.short	(.L_129 - .L_128)
	.align		4
.L_128:
        /*013c*/ 	.word	index@(.nv.constant0._Z28gemm_half_q_half_gptq_kernelILi3ELb1ELb0EEvPK6__halfPKjS4_S2_PS0_iiiiiPKtibS2_i)
        /*0140*/ 	.short	0x0210
        /*0142*/ 	.short	0x005c


	//----- nvinfo : EIATTR_SW_WAR
	.align		4
.L_129:
        /*0144*/ 	.byte	0x04, 0x36
        /*0146*/ 	.short	(.L_131 - .L_130)
.L_130:
        /*0148*/ 	.word	0x00000008
.L_131:


//--------------------- .nv.info._Z28gemm_half_q_half_gptq_kernelILi2ELb1ELb0EEvPK6__halfPKjS4_S2_PS0_iiiiiPKtibS2_i --------------------------
	.section	.nv.info._Z28gemm_half_q_half_gptq_kernelILi2ELb1ELb0EEvPK6__halfPKjS4_S2_PS0_iiiiiPKtibS2_i,"",@"SHT_CUDA_INFO"
	.sectionflags	@""
	.align	4


	//----- nvinfo : EIATTR_CUDA_API_VERSION
	.align		4
        /*0000*/ 	.byte	0x04, 0x37
        /*0002*/ 	.short	(.L_133 - .L_132)
.L_132:
        /*0004*/ 	.word	0x00000082


	//----- nvinfo : EIATTR_KPARAM_INFO
	.align		4
.L_133:
        /*0008*/ 	.byte	0x04, 0x17
        /*000a*/ 	.short	(.L_135 - .L_134)
.L_134:
        /*000c*/ 	.word	0x00000000
        /*0010*/ 	.short	0x000e
        /*0012*/ 	.short	0x0058
        /*0014*/ 	.byte	0x00, 0xf0, 0x11, 0x00


	//----- nvinfo : EIATTR_KPARAM_INFO
	.align		4
.L_135:
        /*0018*/ 	.byte	0x04, 0x17
        /*001a*/ 	.short	(.L_137 - .L_136)
.L_136:
        /*001c*/ 	.word	0x00000000
        /*0020*/ 	.short	0x000d
        /*0022*/ 	.short	0x0050
        /*0024*/ 	.byte	0x00, 0xf0, 0x21, 0x00


	//----- nvinfo : EIATTR_KPARAM_INFO
	.align		4
.L_137:
        /*0028*/ 	.byte	0x04, 0x17
        /*002a*/ 	.short	(.L_139 - .L_138)
.L_138:
        /*002c*/ 	.word	0x00000000
        /*0030*/ 	.short	0x000c
        /*0032*/ 	.short	0x004c
        /*0034*/ 	.byte	0x00, 0xf0, 0x05, 0x00


	//----- nvinfo : EIATTR_KPARAM_INFO
	.align		4
.L_139:
        /*0038*/ 	.byte	0x04, 0x17
        /*003a*/ 	.short	(.L_141 - .L_140)
.L_140:
        /*003c*/ 	.word	0x00000000
        /*0040*/ 	.short	0x000b
        /*0042*/ 	.short	0x0048
        /*0044*/ 	.byte	0x00, 0xf0, 0x11, 0x00


	//----- nvinfo : EIATTR_KPARAM_INFO
	.align		4
.L_141:
        /*0048*/ 	.byte	0x04, 0x17
        /*004a*/ 	.short	(.L_143 - .L_142)
.L_142:
        /*004c*/ 	.word	0x00000000
        /*0050*/ 	.short	0x000a
        /*0052*/ 	.short	0x0040
        /*0054*/ 	.byte	0x00, 0xf0, 0x21, 0x00


	//----- nvinfo : EIATTR_KPARAM_INFO
	.align		4
.L_143:
        /*0058*/ 	.byte	0x04, 0x17
        /*005a*/ 	.short	(.L_145 - .L_144)
.L_144:
        /*005c*/ 	.word	0x00000000
        /*0060*/ 	.short	0x0009
        /*0062*/ 	.short	0x0038
        /*0064*/ 	.byte	0x00, 0xf0, 0x11, 0x00


	//----- nvinfo : EIATTR_KPARAM_INFO
	.align		4
.L_145:
        /*0068*/ 	.byte	0x04, 0x17
        /*006a*/ 	.short	(.L_147 - .L_146)
.L_146:
        /*006c*/ 	.word	0x00000000
        /*0070*/ 	.short	0x0008
        /*0072*/ 	.short	0x0034
        /*0074*/ 	.byte	0x00, 0xf0, 0x11, 0x00


	//----- nvinfo : EIATTR_KPARAM_INFO
	.align		4
.L_147:
        /*0078*/ 	.byte	0x04, 0x17
        /*007a*/ 	.short	(.L_149 - .L_148)
.L_148:
        /*007c*/ 	.word	0x00000000
        /*0080*/ 	.short	0x0007
        /*0082*/ 	.short	0x0030
        /*0084*/ 	.byte	0x00, 0xf0, 0x11, 0x00


	//----- nvinfo : EIATTR_KPARAM_INFO
	.align		4
.L_149:
        /*0088*/ 	.byte	0x04, 0x17
        /*008a*/ 	.short	(.L_151 - .L_150)
.L_150:
        /*008c*/ 	.word	0x00000000
        /*0090*/ 	.short	0x0006
        /*0092*/ 	.short	0x002c
        /*0094*/ 	.byte	0x00, 0xf0, 0x11, 0x00


	//----- nvinfo : EIATTR_KPARAM_INFO
	.align		4
.L_151:
        /*0098*/ 	.byte	0x04, 0x17
        /*009a*/ 	.short	(.L_153 - .L_152)
.L_152:
        /*009c*/ 	.word	0x00000000
        /*00a0*/ 	.short	0x0005
        /*00a2*/ 	.short	0x0028
        /*00a4*/ 	.byte	0x00, 0xf0, 0x11, 0x00


	//----- nvinfo : EIATTR_KPARAM_INFO
	.align		4
.L_153:
        /*00a8*/ 	.byte	0x04, 0x17
        /*00aa*/ 	.short	(.L_155 - .L_154)
.L_154:
        /*00ac*/ 	.word	0x00000000
        /*00b0*/ 	.short	0x0004
        /*00b2*/ 	.short	0x0020
        /*00b4*/ 	.byte	0x00, 0xf0, 0x21, 0x00


	//----- nvinfo : EIATTR_KPARAM_INFO
	.align		4
.L_155:
        /*00b8*/ 	.byte	0x04, 0x17
        /*00ba*/ 	.short	(.L_157 - .L_156)
.L_156:
        /*00bc*/ 	.word	0x00000000
        /*00c0*/ 	.short	0x0003
        /*00c2*/ 	.short	0x0018
        /*00c4*/ 	.byte	0x00, 0xf0, 0x21, 0x00


	//----- nvinfo : EIATTR_KPARAM_INFO
	.align		4
.L_157:
        /*00c8*/ 	.byte	0x04, 0x17
        /*00ca*/ 	.short	(.L_159 - .L_158)
.L_158:
        /*00cc*/ 	.word	0x00000000
        /*00d0*/ 	.short	0x0002
        /*00d2*/ 	.short	0x0010
        /*00d4*/ 	.byte	0x00, 0xf0, 0x21, 0x00


	//----- nvinfo : EIATTR_KPARAM_INFO
	.align		4
.L_159:
        /*00d8*/ 	.byte	0x04, 0x17
        /*00da*/ 	.short	(.L_161 - .L_160)
.L_160:
        /*00dc*/ 	.word	0x00000000
        /*00e0*/ 	.short	0x0001
        /*00e2*/ 	.short	0x0008
        /*00e4*/ 	.byte	0x00, 0xf0, 0x21, 0x00


	//----- nvinfo : EIATTR_KPARAM_INFO
	.align		4
.L_161:
        /*00e8*/ 	.byte	0x04, 0x17
        /*00ea*/ 	.short	(.L_163 - .L_162)
.L_162:
        /*00ec*/ 	.word	0x00000000
        /*00f0*/ 	.short	0x0000
        /*00f2*/ 	.short	0x0000
        /*00f4*/ 	.byte	0x00, 0xf0, 0x21, 0x00


	//----- nvinfo : EIATTR_SPARSE_MMA_MASK
	.align		4
.L_163:
        /*00f8*/ 	.byte	0x03, 0x50
        /*00fa*/ 	.short	0x0000


	//----- nvinfo : EIATTR_MAXREG_COUNT
	.align		4
        /*00fc*/ 	.byte	0x03, 0x1b
        /*00fe*/ 	.short	0x00ff


	//----- nvinfo : EIATTR_NUM_BARRIERS
	.align		4
        /*0100*/ 	.byte	0x02, 0x4c
        /*0102*/ 	.byte	0x01
	.zero		1


	//----- nvinfo : EIATTR_MERCURY_ISA_VERSION
	.align		4
        /*0104*/ 	.byte	0x03, 0x5f
        /*0106*/ 	.short	0x0101


	//----- nvinfo : EIATTR_EXIT_INSTR_OFFSETS
	.align		4
        /*0108*/ 	.byte	0x04, 0x1c
        /*010a*/ 	.short	(.L_165 - .L_164)


	//   ....[0]....
.L_164:
        /*010c*/ 	.word	0x00000050


	//   ....[1]....
        /*0110*/ 	.word	0x00000140


	//   ....[2]....
        /*0114*/ 	.word	0x000008e0


	//   ....[3]....
        /*0118*/ 	.word	0x00003200


	//   ....[4]....
        /*011c*/ 	.word	0x000033c0


	//   ....[5]....
        /*0120*/ 	.word	0x00003470


	//   ....[6]....
        /*0124*/ 	.word	0x000034b0


	//----- nvinfo : EIATTR_CRS_STACK_SIZE
	.align		4
.L_165:
        /*0128*/ 	.byte	0x04, 0x1e
        /*012a*/ 	.short	(.L_167 - .L_166)
.L_166:
        /*012c*/ 	.word	0x00000000


	//----- nvinfo : EIATTR_CBANK_PARAM_SIZE
	.align		4
.L_167:
        /*0130*/ 	.byte	0x03, 0x19
        /*0132*/ 	.short	0x005c


	//----- nvinfo : EIATTR_PARAM_CBANK
	.align		4
        /*0134*/ 	.byte	0x04, 0x0a
        /*0136*/ 	.short	(.L_169 - .L_168)
	.align		4
.L_168:
        /*0138*/ 	.word	index@(.nv.constant0._Z28gemm_half_q_half_gptq_kernelILi2ELb1ELb0EEvPK6__halfPKjS4_S2_PS0_iiiiiPKtibS2_i)
        /*013c*/ 	.short	0x0210
        /*013e*/ 	.short	0x005c


	//----- nvinfo : EIATTR_SW_WAR
	.align		4
.L_169:
        /*0140*/ 	.byte	0x04, 0x36
        /*0142*/ 	.short	(.L_171 - .L_170)
.L_170:
        /*0144*/ 	.word	0x00000008
.L_171:


//--------------------- .nv.info._Z28gemm_half_q_half_gptq_kernelILi1ELb1ELb0EEvPK6__halfPKjS4_S2_PS0_iiiiiPKtibS2_i --------------------------
	.section	.nv.info._Z28gemm_half_q_half_gptq_kernelILi1ELb1ELb0EEvPK6__halfPKjS4_S2_PS0_iiiiiPKtibS2_i,"",@"SHT_CUDA_INFO"
	.sectionflags	@""
	.align	4


	//----- nvinfo : EIATTR_CUDA_API_VERSION
	.align		4
        /*0000*/ 	.byte	0x04, 0x37
        /*0002*/ 	.short	(.L_173 - .L_172)
.L_172:
        /*0004*/ 	.word	0x00000082


	//----- nvinfo : EIATTR_KPARAM_INFO
	.align		4
.L_173:
        /*0008*/ 	.byte	0x04, 0x17
        /*000a*/ 	.short	(.L_175 - .L_174)
.L_174:
        /*000c*/ 	.word	0x00000000
        /*0010*/ 	.short	0x000e
        /*0012*/ 	.short	0x0058
        /*0014*/ 	.byte	0x00, 0xf0, 0x11, 0x00


	//----- nvinfo : EIATTR_KPARAM_INFO
	.align		4
.L_175:
        /*0018*/ 	.byte	0x04, 0x17
        /*001a*/ 	.short	(.L_177 - .L_176)
.L_176:
        /*001c*/ 	.word	0x00000000
        /*0020*/ 	.short	0x000d
        /*0022*/ 	.short	0x0050
        /*0024*/ 	.byte	0x00, 0xf0, 0x21, 0x00


	//----- nvinfo : EIATTR_KPARAM_INFO
	.align		4
.L_177:
        /*0028*/ 	.byte	0x04, 0x17
        /*002a*/ 	.short	(.L_179 - .L_178)
.L_178:
        /*002c*/ 	.word	0x00000000
        /*0030*/ 	.short	0x000c
        /*0032*/ 	.short	0x004c
        /*0034*/ 	.byte	0x00, 0xf0, 0x05, 0x00


	//----- nvinfo : EIATTR_KPARAM_INFO
	.align		4
.L_179:
        /*0038*/ 	.byte	0x04, 0x17
        /*003a*/ 	.short	(.L_181 - .L_180)
.L_180:
        /*003c*/ 	.word	0x00000000
        /*0040*/ 	.short	0x000b
        /*0042*/ 	.short	0x0048
        /*0044*/ 	.byte	0x00, 0xf0, 0x11, 0x00


	//----- nvinfo : EIATTR_KPARAM_INFO
	.align		4
.L_181:
        /*0048*/ 	.byte	0x04, 0x17
        /*004a*/ 	.short	(.L_183 - .L_182)
.L_182:
        /*004c*/ 	.word	0x00000000
        /*0050*/ 	.short	0x000a
        /*0052*/ 	.short	0x0040
        /*0054*/ 	.byte	0x00, 0xf0, 0x21, 0x00


	//----- nvinfo : EIATTR_KPARAM_INFO
	.align		4
.L_183:
        /*0058*/ 	.byte	0x04, 0x17
        /*005a*/ 	.short	(.L_185 - .L_184)
.L_184:
        /*005c*/ 	.word	0x00000000
        /*0060*/ 	.short	0x0009
        /*0062*/ 	.short	0x0038
        /*0064*/ 	.byte	0x00, 0xf0, 0x11, 0x00


	//----- nvinfo : EIATTR_KPARAM_INFO
	.align		4
.L_185:
        /*0068*/ 	.byte	0x04, 0x17
        /*006a*/ 	.short	(.L_187 - .L_186)
.L_186:
        /*006c*/ 	.word	0x00000000
        /*0070*/ 	.short	0x0008
        /*0072*/ 	.short	0x0034
        /*0074*/ 	.byte	0x00, 0xf0, 0x11, 0x00


	//----- nvinfo : EIATTR_KPARAM_INFO
	.align		4
.L_187:
        /*0078*/ 	.byte	0x04, 0x17
        /*007a*/ 	.short	(.L_189 - .L_188)
.L_188:
        /*007c*/ 	.word	0x00000000
        /*0080*/ 	.short	0x0007
        /*0082*/ 	.short	0x0030
        /*0084*/ 	.byte	0x00, 0xf0, 0x11, 0x00


	//----- nvinfo : EIATTR_KPARAM_INFO
	.align		4
.L_189:
        /*0088*/ 	.byte	0x04, 0x17
        /*008a*/ 	.short	(.L_191 - .L_190)
.L_190:
        /*008c*/ 	.word	0x00000000
        /*0090*/ 	.short	0x0006
        /*0092*/ 	.short	0x002c
        /*0094*/ 	.byte	0x00, 0xf0, 0x11, 0x00


	//----- nvinfo : EIATTR_KPARAM_INFO
	.align		4
.L_191:
        /*0098*/ 	.byte	0x04, 0x17
        /*009a*/ 	.short	(.L_193 - .L_192)
.L_192:
        /*009c*/ 	.word	0x00000000
        /*00a0*/ 	.short	0x0005
        /*00a2*/ 	.short	0x0028
        /*00a4*/ 	.byte	0x00, 0xf0, 0x11, 0x00


	//----- nvinfo : EIATTR_KPARAM_INFO
	.align		4
.L_193:
        /*00a8*/ 	.byte	0x04, 0x17
        /*00aa*/ 	.short	(.L_195 - .L_194)
.L_194:
        /*00ac*/ 	.word	0x00000000
        /*00b0*/ 	.short	0x0004
        /*00b2*/ 	.short	0x0020
        /*00b4*/ 	.byte	0x00, 0xf0, 0x21, 0x00


	//----- nvinfo : EIATTR_KPARAM_INFO
	.align		4
.L_195:
        /*00b8*/ 	.byte	0x04, 0x17
        /*00ba*/ 	.short	(.L_197 - .L_196)
.L_196:
        /*00bc*/ 	.word	0x00000000
        /*00c0*/ 	.short	0x0003
        /*00c2*/ 	.short	0x0018
        /*00c4*/ 	.byte	0x00, 0xf0, 0x21, 0x00


	//----- nvinfo : EIATTR_KPARAM_INFO
	.align		4
.L_197:
        /*00c8*/ 	.byte	0x04, 0x17
        /*00ca*/ 	.short	(.L_199 - .L_198)
.L_198:
        /*00cc*/ 	.word	0x00000000
        /*00d0*/ 	.short	0x0002
        /*00d2*/ 	.short	0x0010
        /*00d4*/ 	.byte	0x00, 0xf0, 0x21, 0x00


	//----- nvinfo : EIATTR_KPARAM_INFO
	.align		4
.L_199:
        /*00d8*/ 	.byte	0x04, 0x17
        /*00da*/ 	.short	(.L_201 - .L_200)
.L_200:
        /*00dc*/ 	.word	0x00000000
        /*00e0*/ 	.short	0x0001
        /*00e2*/ 	.short	0x0008
        /*00e4*/ 	.byte	0x00, 0xf0, 0x21, 0x00


	//----- nvinfo : EIATTR_KPARAM_INFO
	.align		4
.L_201:
        /*00e8*/ 	.byte	0x04, 0x17
        /*00ea*/ 	.short	(.L_203 - .L_202)
.L_202:
        /*00ec*/ 	.word	0x00000000
        /*00f0*/ 	.short	0x0000
        /*00f2*/ 	.short	0x0000
        /*00f4*/ 	.byte	0x00, 0xf0, 0x21, 0x00


	//----- nvinfo : EIATTR_SPARSE_MMA_MASK
	.align		4
.L_203:
        /*00f8*/ 	.byte	0x03, 0x50
        /*00fa*/ 	.short	0x0000


	//----- nvinfo : EIATTR_MAXREG_COUNT
	.align		4
        /*00fc*/ 	.byte	0x03, 0x1b
        /*00fe*/ 	.short	0x00ff


	//----- nvinfo : EIATTR_NUM_BARRIERS
	.align		4
        /*0100*/ 	.byte	0x02, 0x4c
        /*0102*/ 	.byte	0x01
	.zero		1


	//----- nvinfo : EIATTR_MERCURY_ISA_VERSION
	.align		4
        /*0104*/ 	.byte	0x03, 0x5f
        /*0106*/ 	.short	0x0101


	//----- nvinfo : EIATTR_EXIT_INSTR_OFFSETS
	.align		4
        /*0108*/ 	.byte	0x04, 0x1c
        /*010a*/ 	.short	(.L_205 - .L_204)


	//   ....[0]....
.L_204:
        /*010c*/ 	.word	0x00000050


	//   ....[1]....
        /*0110*/ 	.word	0x000000a0


	//   ....[2]....
        /*0114*/ 	.word	0x00000350


	//   ....[3]....
        /*0118*/ 	.word	0x000022b0


	//   ....[4]....
        /*011c*/ 	.word	0x00002360


	//   ....[5]....
        /*0120*/ 	.word	0x000023a0


	//----- nvinfo : EIATTR_CRS_STACK_SIZE
	.align		4
.L_205:
        /*0124*/ 	.byte	0x04, 0x1e
        /*0126*/ 	.short	(.L_207 - .L_206)
.L_206:
        /*0128*/ 	.word	0x00000000


	//----- nvinfo : EIATTR_CBANK_PARAM_SIZE
	.align		4
.L_207:
        /*012c*/ 	.byte	0x03, 0x19
        /*012e*/ 	.short	0x005c


	//----- nvinfo : EIATTR_PARAM_CBANK
	.align		4
        /*0130*/ 	.byte	0x04, 0x0a
        /*0132*/ 	.short	(.L_209 - .L_208)
	.align		4
.L_208:
        /*0134*/ 	.word	index@(.nv.constant0._Z28gemm_half_q_half_gptq_kernelILi1ELb1ELb0EEvPK6__halfPKjS4_S2_PS0_iiiiiPKtibS2_i)
        /*0138*/ 	.short	0x0210
        /*013a*/ 	.short	0x005c


	//----- nvinfo : EIATTR_SW_WAR
	.align		4
.L_209:
        /*013c*/ 	.byte	0x04, 0x36
        /*013e*/ 	.short	(.L_211 - .L_210)
.L_210:
        /*0140*/ 	.word	0x00000008
.L_211:


//--------------------- .nv.callgraph             --------------------------
	.section	.nv.callgraph,"",@"SHT_CUDA_CALLGRAPH"
	.align	4
	.sectionentsize	8
	.align		4
        /*0000*/ 	.word	0x00000000
	.align		4
        /*0004*/ 	.word	0xffffffff
	.align		4
        /*0008*/ 	.word	0x00000000
	.align		4
        /*000c*/ 	.word	0xfffffffe
	.align		4
        /*0010*/ 	.word	0x00000000
	.align		4
        /*0014*/ 	.word	0xfffffffd
	.align		4
        /*0018*/ 	.word	0x00000000
	.align		4
        /*001c*/ 	.word	0xfffffffc


//--------------------- .nv.constant4             --------------------------
	.section	.nv.constant4,"a",@progbits
	.align	8
	.align		8
.nv.constant4:
        /*0000*/ 	.dword	_ZN45_INTERNAL_611efed6_14_unit_gptq_2_cu_ac59d5884cuda3std3__45__cpo5beginE
	.align		8
        /*0008*/ 	.dword	_ZN45_INTERNAL_611efed6_14_unit_gptq_2_cu_ac59d5884cuda3std3__45__cpo3endE
	.align		8
        /*0010*/ 	.dword	_ZN45_INTERNAL_611efed6_14_unit_gptq_2_cu_ac59d5884cuda3std3__45__cpo6cbeginE
	.align		8
        /*0018*/ 	.dword	_ZN45_INTERNAL_611efed6_14_unit_gptq_2_cu_ac59d5884cuda3std3__45__cpo4cendE
	.align		8
        /*0020*/ 	.dword	_ZN45_INTERNAL_611efed6_14_unit_gptq_2_cu_ac59d5884cuda3std3__45__cpo6rbeginE
	.align		8
        /*0028*/ 	.dword	_ZN45_INTERNAL_611efed6_14_unit_gptq_2_cu_ac59d5884cuda3std3__45__cpo4rendE
	.align		8
        /*0030*/ 	.dword	_ZN45_INTERNAL_611efed6_14_unit_gptq_2_cu_ac59d5884cuda3std3__45__cpo7crbeginE
	.align		8
        /*0038*/ 	.dword	_ZN45_INTERNAL_611efed6_14_unit_gptq_2_cu_ac59d5884cuda3std3__45__cpo5crendE
	.align		8
        /*0040*/ 	.dword	_ZN45_INTERNAL_611efed6_14_unit_gptq_2_cu_ac59d5884cuda3std3__447_GLOBAL__N__611efed6_14_unit_gptq_2_cu_ac59d5886ignoreE
	.align		8
        /*0048*/ 	.dword	_ZN45_INTERNAL_611efed6_14_unit_gptq_2_cu_ac59d5884cuda3std3__419piecewise_constructE
	.align		8
        /*0050*/ 	.dword	_ZN45_INTERNAL_611efed6_14_unit_gptq_2_cu_ac59d5884cuda3std3__48in_placeE
	.align		8
        /*0058*/ 	.dword	_ZN45_INTERNAL_611efed6_14_unit_gptq_2_cu_ac59d5884cuda3std3__420unreachable_sentinelE
	.align		8
        /*0060*/ 	.dword	_ZN45_INTERNAL_611efed6_14_unit_gptq_2_cu_ac59d5884cuda3std6ranges3__45__cpo4swapE
	.align		8
        /*0068*/ 	.dword	_ZN45_INTERNAL_611efed6_14_unit_gptq_2_cu_ac59d5884cuda3std6ranges3__45__cpo9iter_moveE
	.align		8
        /*0070*/ 	.dword	_ZN45_INTERNAL_611efed6_14_unit_gptq_2_cu_ac59d5884cuda3std6ranges3__45__cpo5beginE
	.align		8
        /*0078*/ 	.dword	_ZN45_INTERNAL_611efed6_14_unit_gptq_2_cu_ac59d5884cuda3std6ranges3__45__cpo3endE
	.align		8
        /*0080*/ 	.dword	_ZN45_INTERNAL_611efed6_14_unit_gptq_2_cu_ac59d5884cuda3std6ranges3__45__cpo6cbeginE
	.align		8
        /*0088*/ 	.dword	_ZN45_INTERNAL_611efed6_14_unit_gptq_2_cu_ac59d5884cuda3std6ranges3__45__cpo4cendE
	.align		8
        /*0090*/ 	.dword	_ZN45_INTERNAL_611efed6_14_unit_gptq_2_cu_ac59d5884cuda3std6ranges3__45__cpo7advanceE
	.align		8
        /*0098*/ 	.dword	_ZN45_INTERNAL_611efed6_14_unit_gptq_2_cu_ac59d5884cuda3std6ranges3__45__cpo9iter_swapE
	.align		8
        /*00a0*/ 	.dword	_ZN45_INTERNAL_611efed6_14_unit_gptq_2_cu_ac59d5884cuda3std6ranges3__45__cpo4nextE
	.align		8
        /*00a8*/ 	.dword	_ZN45_INTERNAL_611efed6_14_unit_gptq_2_cu_ac59d5884cuda3std6ranges3__45__cpo4prevE
	.align		8
        /*00b0*/ 	.dword	_ZN45_INTERNAL_611efed6_14_unit_gptq_2_cu_ac59d5884cuda3std6ranges3__45__cpo4dataE
	.align		8
        /*00b8*/ 	.dword	_ZN45_INTERNAL_611efed6_14_unit_gptq_2_cu_ac59d5884cuda3std6ranges3__45__cpo5cdataE
	.align		8
        /*00c0*/ 	.dword	_ZN45_INTERNAL_611efed6_14_unit_gptq_2_cu_ac59d5884cuda3std6ranges3__45__cpo4sizeE
	.align		8
        /*00c8*/ 	.dword	_ZN45_INTERNAL_611efed6_14_unit_gptq_2_cu_ac59d5884cuda3std6ranges3__45__cpo5ssizeE
	.align		8
        /*00d0*/ 	.dword	_ZN45_INTERNAL_611efed6_14_unit_gptq_2_cu_ac59d5884cuda3std6ranges3__45__cpo8distanceE
	.align		8
        /*00d8*/ 	.dword	_ZN45_INTERNAL_611efed6_14_unit_gptq_2_cu_ac59d5886thrust23THRUST_300001_SM_900_NS6system6detail10sequential3seqE


//--------------------- .text._Z28gemm_half_q_half_gptq_kernelILi4ELb1ELb0EEvPK6__halfPKjS4_S2_PS0_iiiiiPKtibS2_i --------------------------
	.section	.text._Z28gemm_half_q_half_gptq_kernelILi4ELb1ELb0EEvPK6__halfPKjS4_S2_PS0_iiiiiPKtibS2_i,"ax",@progbits
	.align	128
        .global         _Z28gemm_half_q_half_gptq_kernelILi4ELb1ELb0EEvPK6__halfPKjS4_S2_PS0_iiiiiPKtibS2_i
        .type           _Z28gemm_half_q_half_gptq_kernelILi4ELb1ELb0EEvPK6__halfPKjS4_S2_PS0_iiiiiPKtibS2_i,@function
        .size           _Z28gemm_half_q_half_gptq_kernelILi4ELb1ELb0EEvPK6__halfPKjS4_S2_PS0_iiiiiPKtibS2_i,(.L_x_158 - _Z28gemm_half_q_half_gptq_kernelILi4ELb1ELb0EEvPK6__halfPKjS4_S2_PS0_iiiiiPKtibS2_i)
        .other          _Z28gemm_half_q_half_gptq_kernelILi4ELb1ELb0EEvPK6__halfPKjS4_S2_PS0_iiiiiPKtibS2_i,@"STO_CUDA_ENTRY STV_DEFAULT"
_Z28gemm_half_q_half_gptq_kernelILi4ELb1ELb0EEvPK6__halfPKjS4_S2_PS0_iiiiiPKtibS2_i:
.text._Z28gemm_half_q_half_gptq_kernelILi4ELb1ELb0EEvPK6__halfPKjS4_S2_PS0_iiiiiPKtibS2_i:
[----:B------:R-:W-:Y:S01]  /*0000*/  LDC R1, c[0x0][0x28] ;  /* 0x00000a00ff017b82 */ /* 0x000fe20000000800 */
[----:B------:R-:W0:Y:S07]  /*0010*/  S2R R0, SR_CTAID.Y ;  /* 0x0000000000007919 */ /* 0x000e2e0000002600 */
[----:B------:R-:W0:Y:S02]  /*0020*/  LDC R57, c[0x0][0x238] ;  /* 0x00008e00ff397b82 */ /* 0x000e240000000800 */
[----:B0-----:R-:W-:-:S05]  /*0030*/  IMAD R57, R0, -0x4, R57 ;  /* 0xfffffffc00397824 */ /* 0x001fca00078e0239 */
[----:B------:R-:W-:-:S13]  /*0040*/  ISETP.GE.AND P0, PT, R57, 0x1, PT ;  /* 0x000000013900780c */ /* 0x000fda0003f06270 */
[----:B------:R-:W-:Y:S05]  /*0050*/  @!P0 EXIT ;  /* 0x000000000000894d */ /* 0x000fea0003800000 */
[----:B------:R-:W0:Y:S01]  /*0060*/  LDC.64 R4, c[0x0][0x260] ;  /* 0x00009800ff047b82 */ /* 0x000e220000000a00 */
[----:B------:R-:W-:-:S07]  /*0070*/  ULDC.64 UR8, c[0x0][0x208] ;  /* 0x0000820000087ab9 */ /* 0x000fce0000000a00 */
[----:B------:R-:W1:Y:S01]  /*0080*/  S2UR UR11, SR_CTAID.Z ;  /* 0x00000000000b79c3 */ /* 0x000e620000002700 */
[----:B------:R-:W2:Y:S07]  /*0090*/  S2R R2, SR_TID.X ;  /* 0x0000000000027919 */ /* 0x000eae0000002100 */
[----:B------:R-:W3:Y:S01]  /*00a0*/  LDC R3, c[0x0][0x240] ;  /* 0x00009000ff037b82 */ /* 0x000ee20000000800 */
[----:B0-----:R-:W4:Y:S01]  /*00b0*/  LDG.E.U16 R55, desc[UR8][R4.64] ;  /* 0x0000000804377981 */ /* 0x001f22000c1e1500 */
[----:B------:R-:W-:-:S06]  /*00c0*/  VIMNMX R57, R57, 0x4, PT ;  /* 0x0000000439397848 */ /* 0x000fcc0003fe0100 */
[----:B------:R-:W0:Y:S01]  /*00d0*/  S2UR UR4, SR_CTAID.X ;  /* 0x00000000000479c3 */ /* 0x000e220000002500 */
[----:B------:R-:W-:Y:S02]  /*00e0*/  PRMT R54, RZ, 0x7610, R54 ;  /* 0x00007610ff367816 */ /* 0x000fe40000000036 */
[----:B------:R-:W-:Y:S02]  /*00f0*/  ISETP.GE.AND P1, PT, R57, 0x2, PT ;  /* 0x000000023900780c */ /* 0x000fe40003f26270 */
[----:B------:R-:W-:Y:S01]  /*0100*/  PRMT R53, RZ, 0x7610, R53 ;  /* 0x00007610ff357816 */ /* 0x000fe20000000035 */
[----:B-1----:R-:W-:Y:S01]  /*0110*/  USHF.L.U32 UR10, UR11, 0x7, URZ ;  /* 0x000000070b0a7899 */ /* 0x002fe2000800063f */
[----:B------:R-:W-:Y:S02]  /*0120*/  PRMT R52, RZ, 0x7610, R52 ;  /* 0x00007610ff347816 */ /* 0x000fe40000000034 */
[----:B----4-:R-:W-:-:S07]  /*0130*/  PRMT R8, R55, 0x7610, R8 ;  /* 0x0000761037087816 */ /* 0x010fce0000000008 */
[----:B0-23--:R-:W-:Y:S05]  /*0140*/  @!P1 BRA `(.L_x_0) ;  /* 0x0000000000549947 */ /* 0x00dfea0003800000 */
[----:B------:R-:W0:Y:S08]  /*0150*/  LDC R11, c[0x0][0x268] ;  /* 0x00009a00ff0b7b82 */ /* 0x000e300000000800 */
[----:B------:R-:W1:Y:S01]  /*0160*/  LDC.64 R4, c[0x0][0x260] ;  /* 0x00009800ff047b82 */ /* 0x000e620000000a00 */
[----:B0-----:R-:W-:Y:S02]  /*0170*/  SHF.R.S32.HI R9, RZ, 0x1f, R11 ;  /* 0x0000001fff097819 */ /* 0x001fe4000001140b */
[----:B------:R-:W-:-:S02]  /*0180*/  SHF.L.U32 R7, R11, 0x1, RZ ;  /* 0x000000010b077819 */ /* 0x000fc400000006ff */
[----:B------:R-:W-:Y:S02]  /*0190*/  SHF.L.U64.HI R10, R11, 0x1, R9 ;  /* 0x000000010b0a7819 */ /* 0x000fe40000010209 */
[----:B-1----:R-:W-:-:S04]  /*01a0*/  IADD3 R4, P0, R7, R4, RZ ;  /* 0x0000000407047210 */ /* 0x002fc80007f1e0ff */
[----:B------:R-:W-:-:S05]  /*01b0*/  IADD3.X R5, R10, R5, RZ, P0, !PT ;  /* 0x000000050a057210 */ /* 0x000fca00007fe4ff */
[----:B------:R-:W2:Y:S01]  /*01c0*/  LDG.E.U16 R52, desc[UR8][R4.64] ;  /* 0x0000000804347981 */ /* 0x000ea2000c1e1500 */
[----:B------:R-:W-:Y:S02]  /*01d0*/  ISETP.NE.AND P0, PT, R57, 0x2, PT ;  /* 0x000000023900780c */ /* 0x000fe40003f05270 */
[----:B--2---:R-:W-:-:S11]  /*01e0*/  LOP3.LUT R8, R52, R55, RZ, 0xfc, !PT ;  /* 0x0000003734087212 */ /* 0x004fd600078efcff */
[----:B------:R-:W-:Y:S05]  /*01f0*/  @!P0 BRA `(.L_x_0) ;  /* 0x0000000000288947 */ /* 0x000fea0003800000 */
[----:B------:R-:W-:Y:S02]  /*0200*/  ISETP.GE.AND P0, PT, R57, 0x4, PT ;  /* 0x000000043900780c */ /* 0x000fe40003f06270 */
[----:B------:R-:W-:-:S04]  /*0210*/  IADD3 R6, P2, R4, R7, RZ ;  /* 0x0000000704067210 */ /* 0x000fc80007f5e0ff */
[----:B------:R-:W-:-:S05]  /*0220*/  IADD3.X R7, R5, R10, RZ, P2, !PT ;  /* 0x0000000a05077210 */ /* 0x000fca00017fe4ff */
[----:B------:R-:W2:Y:S02]  /*0230*/  LDG.E.U16 R53, desc[UR8][R6.64] ;  /* 0x0000000806357981 */ /* 0x000ea4000c1e1500 */
[----:B------:R-:W-:-:S04]  /*0240*/  @P0 LEA R4, P2, R11, R4, 0x2 ;  /* 0x000000040b040211 */ /* 0x000fc800078410ff */
[----:B------:R-:W-:-:S05]  /*0250*/  @P0 LEA.HI.X R5, R11, R5, R9, 0x2, P2 ;  /* 0x000000050b050211 */ /* 0x000fca00010f1409 */
[----:B------:R-:W3:Y:S01]  /*0260*/  @P0 LDG.E.U16 R54, desc[UR8][R4.64] ;  /* 0x0000000804360981 */ /* 0x000ee2000c1e1500 */
[----:B--2---:R-:W-:-:S04]  /*0270*/  LOP3.LUT R8, R53, R8, RZ, 0xfc, !PT ;  /* 0x0000000835087212 */ /* 0x004fc800078efcff */
[----:B---3--:R-:W-:-:S04]  /*0280*/  @P0 LOP3.LUT R9, R54, R8, RZ, 0xfc, !PT ;  /* 0x0000000836090212 */ /* 0x008fc800078efcff */
[----:B------:R-:W-:-:S07]  /*0290*/  @P0 PRMT R8, R9, 0x7610, R8 ;  /* 0x0000761009080816 */ /* 0x000fce0000000008 */
.L_x_0:
[----:B------:R-:W-:Y:S02]  /*02a0*/  PRMT R4, R8, 0x9910, RZ ;  /* 0x0000991008047816 */ /* 0x000fe400000000ff */
[----:B------:R-:W-:Y:S02]  /*02b0*/  MOV R6, UR10 ;  /* 0x0000000a00067c02 */ /* 0x000fe40008000f00 */
[----:B------:R-:W-:Y:S02]  /*02c0*/  ISETP.NE.AND P0, PT, R4, RZ, PT ;  /* 0x000000ff0400720c */ /* 0x000fe40003f05270 */
[----:B------:R-:W-:-:S04]  /*02d0*/  VIADDMNMX R6, R6, 0x80, R3, PT ;  /* 0x0000008006067846 */ /* 0x000fc80003800103 */
[----:B------:R-:W-:-:S07]  /*02e0*/  R2UR UR7, R6 ;  /* 0x00000000060772ca */ /* 0x000fce00000e0000 */
[----:B------:R-:W-:Y:S08]  /*02f0*/  @!P0 EXIT ;  /* 0x000000000000894d */ /* 0x000ff00003800000 */
[----:B------:R-:W-:Y:S01]  /*0300*/  IADD3 R5, R2, UR10, RZ ;  /* 0x0000000a02057c10 */ /* 0x000fe2000fffe0ff */
[----:B------:R-:W-:Y:S01]  /*0310*/  USHF.L.U32 UR4, UR4, 0x9, URZ ;  /* 0x0000000904047899 */ /* 0x000fe2000800063f */
[----:B------:R-:W-:Y:S02]  /*0320*/  BSSY B0, `(.L_x_1) ;  /* 0x000006c000007945 */ /* 0x000fe40003800000 */
[----:B------:R-:W-:-:S03]  /*0330*/  ISETP.GE.AND P0, PT, R5, UR7, PT ;  /* 0x0000000705007c0c */ /* 0x000fc6000bf06270 */
[----:B------:R-:W-:-:S10]  /*0340*/  LEA R56, R2, UR4, 0x2 ;  /* 0x0000000402387c11 */ /* 0x000fd4000f8e10ff */
[----:B------:R-:W-:Y:S05]  /*0350*/  @P0 BRA `(.L_x_2) ;  /* 0x0000000400a00947 */ /* 0x000fea0003800000 */
[----:B------:R-:W-:Y:S01]  /*0360*/  ULDC.64 UR12, c[0x0][0x250] ;  /* 0x00009400000c7ab9 */ /* 0x000fe20000000a00 */
[----:B------:R-:W-:Y:S02]  /*0370*/  SHF.R.S32.HI R4, RZ, 0x1f, R5 ;  /* 0x0000001fff047819 */ /* 0x000fe40000011405 */
[----:B------:R-:W-:-:S04]  /*0380*/  ISETP.NE.U32.AND P0, PT, RZ, UR12, PT ;  /* 0x0000000cff007c0c */ /* 0x000fc8000bf05070 */
[----:B------:R-:W-:-:S13]  /*0390*/  ISETP.NE.AND.EX P0, PT, RZ, UR13, PT, P0 ;  /* 0x0000000dff007c0c */ /* 0x000fda000bf05300 */
[----:B------:R-:W-:Y:S05]  /*03a0*/  @!P0 BRA `(.L_x_3) ;  /* 0x0000000000d08947 */ /* 0x000fea0003800000 */
[----:B------:R-:W-:-:S04]  /*03b0*/  LEA R6, P0, R5, UR12, 0x1 ;  /* 0x0000000c05067c11 */ /* 0x000fc8000f8008ff */
[----:B------:R-:W-:Y:S01]  /*03c0*/  LEA.HI.X R7, R5, UR13, R4, 0x1, P0 ;  /* 0x0000000d05077c11 */ /* 0x000fe200080f0c04 */
[----:B------:R-:W0:Y:S01]  /*03d0*/  S2UR UR6, SR_CgaCtaId ;  /* 0x00000000000679c3 */ /* 0x000e220000008800 */
[----:B------:R-:W-:Y:S01]  /*03e0*/  ISETP.GT.AND P2, PT, R57, 0x3, PT ;  /* 0x000000033900780c */ /* 0x000fe20003f44270 */
[----:B------:R-:W-:Y:S01]  /*03f0*/  UMOV UR5, 0x400 ;  /* 0x0000040000057882 */ /* 0x000fe20000000000 */
[----:B------:R-:W-:Y:S01]  /*0400*/  ULDC.64 UR12, c[0x0][0x210] ;  /* 0x00008400000c7ab9 */ /* 0x000fe20000000a00 */
[----:B------:R-:W2:Y:S01]  /*0410*/  LDG.E.U16.CONSTANT R6, desc[UR8][R6.64] ;  /* 0x0000000806067981 */ /* 0x000ea2000c1e9500 */
[----:B------:R-:W-:Y:S01]  /*0420*/  IMAD R4, R0, R3, RZ ;  /* 0x0000000300047224 */ /* 0x000fe200078e02ff */
[----:B------:R-:W-:-:S04]  /*0430*/  HFMA2.MMA R14, -RZ, RZ, 0, 0 ;  /* 0x00000000ff0e7435 */ /* 0x000fc800000001ff */
[----:B------:R-:W-:Y:S01]  /*0440*/  SHF.L.U32 R5, R4, 0x2, RZ ;  /* 0x0000000204057819 */ /* 0x000fe200000006ff */
[----:B0-----:R-:W-:-:S06]  /*0450*/  ULEA UR5, UR6, UR5, 0x18 ;  /* 0x0000000506057291 */ /* 0x001fcc000f8ec03f */
[----:B------:R-:W-:Y:S02]  /*0460*/  LEA R12, R2, UR5, 0x1 ;  /* 0x00000005020c7c11 */ /* 0x000fe4000f8e08ff */
[----:B--2---:R-:W-:-:S04]  /*0470*/  IADD3 R8, P0, R6, R5, RZ ;  /* 0x0000000506087210 */ /* 0x004fc80007f1e0ff */
[----:B------:R-:W-:Y:S02]  /*0480*/  LEA.HI.X.SX32 R5, R5, RZ, 0x1, P0 ;  /* 0x000000ff05057211 */ /* 0x000fe400000f0eff */
[----:B------:R-:W-:-:S04]  /*0490*/  LEA R4, P0, R8, UR12, 0x1 ;  /* 0x0000000c08047c11 */ /* 0x000fc8000f8008ff */
[----:B------:R-:W-:Y:S02]  /*04a0*/  LEA.HI.X R5, R8, UR13, R5, 0x1, P0 ;  /* 0x0000000d08057c11 */ /* 0x000fe400080f0c05 */
[----:B------:R-:W-:Y:S01]  /*04b0*/  PLOP3.LUT P0, PT, PT, PT, PT, 0x80, 0x0 ;  /* 0x000000000000781c */ /* 0x000fe20003f0f070 */
[----:B------:R-:W-:-:S12]  /*04c0*/  @!P2 BRA `(.L_x_4) ;  /* 0x000000000048a947 */ /* 0x000fd80003800000 */
[----:B------:R-:W-:Y:S02]  /*04d0*/  PLOP3.LUT P0, PT, PT, PT, PT, 0x8, 0x0 ;  /* 0x000000000000781c */ /* 0x000fe40003f0e170 */
[----:B------:R-:W-:-:S11]  /*04e0*/  IADD3 R17, R57, -0x3, RZ ;  /* 0xfffffffd39117810 */ /* 0x000fd60007ffe0ff */
.L_x_5:
[C---:B------:R-:W-:Y:S01]  /*04f0*/  IMAD.WIDE R6, R3.reuse, 0x2, R4 ;  /* 0x0000000203067825 */ /* 0x040fe200078e0204 */
[----:B------:R0:W2:Y:S03]  /*0500*/  LDG.E.U16.CONSTANT R13, desc[UR8][R4.64] ;  /* 0x00000008040d7981 */ /* 0x0000a6000c1e9500 */
[C---:B------:R-:W-:Y:S02]  /*0510*/  IMAD.WIDE R8, R3.reuse, 0x2, R6 ;  /* 0x0000000203087825 */ /* 0x040fe400078e0206 */
[----:B------:R-:W3:Y:S02]  /*0520*/  LDG.E.U16.CONSTANT R7, desc[UR8][R6.64] ;  /* 0x0000000806077981 */ /* 0x000ee4000c1e9500 */
[----:B------:R-:W-:Y:S02]  /*0530*/  IMAD.WIDE R10, R3, 0x2, R8 ;  /* 0x00000002030a7825 */ /* 0x000fe400078e0208 */
[----:B------:R-:W4:Y:S04]  /*0540*/  LDG.E.U16.CONSTANT R9, desc[UR8][R8.64] ;  /* 0x0000000808097981 */ /* 0x000f28000c1e9500 */
[----:B------:R-:W5:Y:S01]  /*0550*/  LDG.E.U16.CONSTANT R15, desc[UR8][R10.64] ;  /* 0x000000080a0f7981 */ /* 0x000f62000c1e9500 */
[----:B------:R-:W-:-:S04]  /*0560*/  IADD3 R14, R14, 0x4, RZ ;  /* 0x000000040e0e7810 */ /* 0x000fc80007ffe0ff */
[----:B------:R-:W-:Y:S01]  /*0570*/  ISETP.GE.AND P2, PT, R14, R17, PT ;  /* 0x000000110e00720c */ /* 0x000fe20003f46270 */
[----:B0-----:R-:W-:Y:S01]  /*0580*/  IMAD.WIDE R4, R3, 0x2, R10 ;  /* 0x0000000203047825 */ /* 0x001fe200078e020a */
[----:B--2---:R-:W-:Y:S04]  /*0590*/  STS.U16 [R12], R13 ;  /* 0x0000000d0c007388 */ /* 0x004fe80000000400 */
[----:B---3--:R-:W-:Y:S04]  /*05a0*/  STS.U16 [R12+0x100], R7 ;  /* 0x000100070c007388 */ /* 0x008fe80000000400 */
[----:B----4-:R-:W-:Y:S04]  /*05b0*/  STS.U16 [R12+0x200], R9 ;  /* 0x000200090c007388 */ /* 0x010fe80000000400 */
[----:B-----5:R0:W-:Y:S02]  /*05c0*/  STS.U16 [R12+0x300], R15 ;  /* 0x0003000f0c007388 */ /* 0x0201e40000000400 */
[----:B0-----:R-:W-:Y:S01]  /*05d0*/  IADD3 R12, R12, 0x400, RZ ;  /* 0x000004000c0c7810 */ /* 0x001fe20007ffe0ff */
[----:B------:R-:W-:Y:S06]  /*05e0*/  @!P2 BRA `(.L_x_5) ;  /* 0xfffffffc00c0a947 */ /* 0x000fec000383ffff */
.L_x_4:
[----:B------:R-:W-:-:S04]  /*05f0*/  IADD3 R6, R57, -R14, RZ ;  /* 0x8000000e39067210 */ /* 0x000fc80007ffe0ff */
[----:B------:R-:W-:-:S13]  /*0600*/  ISETP.GT.AND P2, PT, R6, 0x1, PT ;  /* 0x000000010600780c */ /* 0x000fda0003f44270 */
[C---:B------:R-:W-:Y:S01]  /*0610*/  @P2 IMAD.WIDE R6, R3.reuse, 0x2, R4 ;  /* 0x0000000203062825 */ /* 0x040fe200078e0204 */
[----:B------:R0:W2:Y:S04]  /*0620*/  @P2 LDG.E.U16.CONSTANT R9, desc[UR8][R4.64] ;  /* 0x0000000804092981 */ /* 0x0000a8000c1e9500 */
[----:B------:R-:W3:Y:S01]  /*0630*/  @P2 LDG.E.U16.CONSTANT R11, desc[UR8][R6.64] ;  /* 0x00000008060b2981 */ /* 0x000ee2000c1e9500 */
[----:B------:R-:W-:Y:S02]  /*0640*/  @P2 PLOP3.LUT P0, PT, PT, PT, PT, 0x8, 0x0 ;  /* 0x000000000000281c */ /* 0x000fe40003f0e170 */
[----:B------:R-:W-:Y:S01]  /*0650*/  @P2 IADD3 R14, R14, 0x2, RZ ;  /* 0x000000020e0e2810 */ /* 0x000fe20007ffe0ff */
[----:B0-----:R-:W-:-:S03]  /*0660*/  @P2 IMAD.WIDE R4, R3, 0x2, R6 ;  /* 0x0000000203042825 */ /* 0x001fc600078e0206 */
[----:B------:R-:W-:Y:S01]  /*0670*/  ISETP.LT.OR P0, PT, R14, R57, P0 ;  /* 0x000000390e00720c */ /* 0x000fe20000701670 */
[----:B--2---:R-:W-:Y:S04]  /*0680*/  @P2 STS.U16 [R12], R9 ;  /* 0x000000090c002388 */ /* 0x004fe80000000400 */
[----:B---3--:R0:W-:Y:S02]  /*0690*/  @P2 STS.U16 [R12+0x100], R11 ;  /* 0x0001000b0c002388 */ /* 0x0081e40000000400 */
[----:B0-----:R-:W-:-:S06]  /*06a0*/  @P2 IADD3 R12, R12, 0x200, RZ ;  /* 0x000002000c0c2810 */ /* 0x001fcc0007ffe0ff */
[----:B------:R-:W-:Y:S05]  /*06b0*/  @!P0 BRA `(.L_x_2) ;  /* 0x0000000000c88947 */ /* 0x000fea0003800000 */
[----:B------:R-:W2:Y:S04]  /*06c0*/  LDG.E.U16.CONSTANT R5, desc[UR8][R4.64] ;  /* 0x0000000804057981 */ /* 0x000ea8000c1e9500 */
[----:B--2---:R0:W-:Y:S01]  /*06d0*/  STS.U16 [R12], R5 ;  /* 0x000000050c007388 */ /* 0x0041e20000000400 */
[----:B------:R-:W-:Y:S05]  /*06e0*/  BRA `(.L_x_2) ;  /* 0x0000000000bc7947 */ /* 0x000fea0003800000 */
.L_x_3:
[----:B------:R-:W0:Y:S01]  /*06f0*/  S2UR UR6, SR_CgaCtaId ;  /* 0x00000000000679c3 */ /* 0x000e220000008800 */
[----:B------:R-:W-:Y:S01]  /*0700*/  IMAD R6, R0, R3, RZ ;  /* 0x0000000300067224 */ /* 0x000fe200078e02ff */
[----:B------:R-:W-:Y:S01]  /*0710*/  ISETP.GT.AND P2, PT, R57, 0x3, PT ;  /* 0x000000033900780c */ /* 0x000fe20003f44270 */
[----:B------:R-:W-:Y:S01]  /*0720*/  UMOV UR5, 0x400 ;  /* 0x0000040000057882 */ /* 0x000fe20000000000 */
[----:B------:R-:W-:Y:S01]  /*0730*/  ULDC.64 UR12, c[0x0][0x210] ;  /* 0x00008400000c7ab9 */ /* 0x000fe20000000a00 */
[----:B------:R-:W-:Y:S01]  /*0740*/  HFMA2.MMA R14, -RZ, RZ, 0, 0 ;  /* 0x00000000ff0e7435 */ /* 0x000fe200000001ff */
[----:B------:R-:W-:-:S04]  /*0750*/  SHF.L.U32 R6, R6, 0x2, RZ ;  /* 0x0000000206067819 */ /* 0x000fc800000006ff */
[----:B------:R-:W-:-:S04]  /*0760*/  IADD3 R5, P0, R5, R6, RZ ;  /* 0x0000000605057210 */ /* 0x000fc80007f1e0ff */
[----:B------:R-:W-:Y:S02]  /*0770*/  LEA.HI.X.SX32 R6, R6, R4, 0x1, P0 ;  /* 0x0000000406067211 */ /* 0x000fe400000f0eff */
[----:B------:R-:W-:-:S04]  /*0780*/  LEA R4, P0, R5, UR12, 0x1 ;  /* 0x0000000c05047c11 */ /* 0x000fc8000f8008ff */
[----:B------:R-:W-:Y:S02]  /*0790*/  LEA.HI.X R5, R5, UR13, R6, 0x1, P0 ;  /* 0x0000000d05057c11 */ /* 0x000fe400080f0c06 */
[----:B------:R-:W-:Y:S01]  /*07a0*/  PLOP3.LUT P0, PT, PT, PT, PT, 0x80, 0x0 ;  /* 0x000000000000781c */ /* 0x000fe20003f0f070 */
[----:B0-----:R-:W-:-:S06]  /*07b0*/  ULEA UR5, UR6, UR5, 0x18 ;  /* 0x0000000506057291 */ /* 0x001fcc000f8ec03f */
[----:B------:R-:W-:Y:S01]  /*07c0*/  LEA R12, R2, UR5, 0x1 ;  /* 0x00000005020c7c11 */ /* 0x000fe2000f8e08ff */
[----:B------:R-:W-:Y:S06]  /*07d0*/  @!P2 BRA `(.L_x_6) ;  /* 0x000000000048a947 */ /* 0x000fec0003800000 */
[----:B------:R-:W-:Y:S02]  /*07e0*/  PLOP3.LUT P0, PT, PT, PT, PT, 0x8, 0x0 ;  /* 0x000000000000781c */ /* 0x000fe40003f0e170 */
[----:B------:R-:W-:-:S11]  /*07f0*/  IADD3 R17, R57, -0x3, RZ ;  /* 0xfffffffd39117810 */ /* 0x000fd60007ffe0ff */
.L_x_7:
        /* <DEDUP_REMOVED lines=16> */
.L_x_6:
[----:B------:R-:W-:-:S04]  /*0900*/  IADD3 R6, R57, -R14, RZ ;  /* 0x8000000e39067210 */ /* 0x000fc80007ffe0ff */
[----:B------:R-:W-:-:S13]  /*0910*/  ISETP.GT.AND P2, PT, R6, 0x1, PT ;  /* 0x000000010600780c */ /* 0x000fda0003f44270 */
[----:B------:R-:W-:Y:S01]  /*0920*/  @P2 PLOP3.LUT P0, PT, PT, PT, PT, 0x8, 0x0 ;  /* 0x000000000000281c */ /* 0x000fe20003f0e170 */
[C---:B------:R-:W-:Y:S01]  /*0930*/  @P2 IMAD.WIDE R6, R3.reuse, 0x2, R4 ;  /* 0x0000000203062825 */ /* 0x040fe200078e0204 */
[----:B------:R-:W-:Y:S01]  /*0940*/  @P2 IADD3 R14, R14, 0x2, RZ ;  /* 0x000000020e0e2810 */ /* 0x000fe20007ffe0ff */
[----:B------:R0:W2:Y:S03]  /*0950*/  @P2 LDG.E.U16.CONSTANT R9, desc[UR8][R4.64] ;  /* 0x0000000804092981 */ /* 0x0000a6000c1e9500 */
[----:B------:R-:W-:Y:S01]  /*0960*/  ISETP.LT.OR P0, PT, R14, R57, P0 ;  /* 0x000000390e00720c */ /* 0x000fe20000701670 */
[----:B------:R-:W3:Y:S01]  /*0970*/  @P2 LDG.E.U16.CONSTANT R11, desc[UR8][R6.64] ;  /* 0x00000008060b2981 */ /* 0x000ee2000c1e9500 */
[----:B0-----:R-:W-:-:S11]  /*0980*/  @P2 IMAD.WIDE R4, R3, 0x2, R6 ;  /* 0x0000000203042825 */ /* 0x001fd600078e0206 */
[----:B------:R-:W4:Y:S04]  /*0990*/  @P0 LDG.E.U16.CONSTANT R3, desc[UR8][R4.64] ;  /* 0x0000000804030981 */ /* 0x000f28000c1e9500 */
[----:B--2---:R-:W-:Y:S04]  /*09a0*/  @P2 STS.U16 [R12], R9 ;  /* 0x000000090c002388 */ /* 0x004fe80000000400 */
[----:B---3--:R0:W-:Y:S02]  /*09b0*/  @P2 STS.U16 [R12+0x100], R11 ;  /* 0x0001000b0c002388 */ /* 0x0081e40000000400 */
[----:B0-----:R-:W-:-:S05]  /*09c0*/  @P2 IADD3 R12, R12, 0x200, RZ ;  /* 0x000002000c0c2810 */ /* 0x001fca0007ffe0ff */
[----:B----4-:R1:W-:Y:S02]  /*09d0*/  @P0 STS.U16 [R12], R3 ;  /* 0x000000030c000388 */ /* 0x0103e40000000400 */
.L_x_2:
[----:B------:R-:W-:Y:S05]  /*09e0*/  BSYNC B0 ;  /* 0x0000000000007941 */ /* 0x000fea0003800000 */
.L_x_1:
[----:B------:R-:W-:Y:S02]  /*09f0*/  ULDC UR6, c[0x0][0x23c] ;  /* 0x00008f0000067ab9 */ /* 0x000fe40000000800 */
[----:B------:R-:W-:-:S13]  /*0a00*/  ISETP.GE.AND P0, PT, R56, UR6, PT ;  /* 0x0000000638007c0c */ /* 0x000fda000bf06270 */
[----:B------:R-:W-:Y:S05]  /*0a10*/  @P0 EXIT ;  /* 0x000000000000094d */ /* 0x000fea0003800000 */
[----:B------:R-:W-:Y:S02]  /*0a20*/  ULDC.U8 UR5, c[0x0][0x25c] ;  /* 0x0000970000057ab9 */ /* 0x000fe40000000000 */
[----:B------:R-:W-:-:S06]  /*0a30*/  UPRMT UR5, UR5, 0x8880, URZ ;  /* 0x0000888005057896 */ /* 0x000fcc000800003f */
[----:B------:R-:W-:-:S04]  /*0a40*/  ISETP.NE.AND P0, PT, RZ, UR5, PT ;  /* 0x00000005ff007c0c */ /* 0x000fc8000bf05270 */
[----:B------:R-:W-:-:S13]  /*0a50*/  ISETP.NE.OR P0, PT, RZ, UR11, !P0 ;  /* 0x0000000bff007c0c */ /* 0x000fda000c705670 */
[----:B------:R-:W-:Y:S05]  /*0a60*/  @P0 BRA `(.L_x_8) ;  /* 0x0000000000980947 */ /* 0x000fea0003800000 */
[----:B0-----:R-:W0:Y:S01]  /*0a70*/  LDC.64 R4, c[0x0][0x230] ;  /* 0x00008c00ff047b82 */ /* 0x001e220000000a00 */
[----:B------:R-:W-:Y:S01]  /*0a80*/  ISETP.GT.AND P2, PT, R57, 0x3, PT ;  /* 0x000000033900780c */ /* 0x000fe20003f44270 */
[----:B------:R-:W-:Y:S01]  /*0a90*/  IMAD R0, R0, UR6, RZ ;  /* 0x0000000600007c24 */ /* 0x000fe2000f8e02ff */
[----:B------:R-:W-:-:S04]  /*0aa0*/  PLOP3.LUT P0, PT, PT, PT, PT, 0x80, 0x0 ;  /* 0x000000000000781c */ /* 0x000fc80003f0f070 */
[----:B-1----:R-:W-:Y:S01]  /*0ab0*/  LEA R3, R0, UR4, 0x2 ;  /* 0x0000000400037c11 */ /* 0x002fe2000f8e10ff */
[----:B------:R-:W-:-:S03]  /*0ac0*/  HFMA2.MMA R0, -RZ, RZ, 0, 0 ;  /* 0x00000000ff007435 */ /* 0x000fc600000001ff */
[----:B------:R-:W-:-:S05]  /*0ad0*/  LEA R3, R2, R3, 0x2 ;  /* 0x0000000302037211 */ /* 0x000fca00078e10ff */
[----:B0-----:R-:W-:Y:S01]  /*0ae0*/  IMAD.WIDE R2, R3, 0x2, R4 ;  /* 0x0000000203027825 */ /* 0x001fe200078e0204 */
[----:B------:R-:W-:Y:S06]  /*0af0*/  @!P2 BRA `(.L_x_9) ;  /* 0x000000000044a947 */ /* 0x000fec0003800000 */
[----:B------:R-:W-:Y:S02]  /*0b00*/  PLOP3.LUT P0, PT, PT, PT, PT, 0x8, 0x0 ;  /* 0x000000000000781c */ /* 0x000fe40003f0e170 */
[----:B------:R-:W-:-:S11]  /*0b10*/  IADD3 R11, R57, -0x3, RZ ;  /* 0xfffffffd390b7810 */ /* 0x000fd60007ffe0ff */
.L_x_10:
[----:B-1----:R-:W-:Y:S01]  /*0b20*/  MOV R5, UR6 ;  /* 0x0000000600057c02 */ /* 0x002fe20008000f00 */
[----:B------:R0:W-:Y:S01]  /*0b30*/  STG.E.64 desc[UR8][R2.64], RZ ;  /* 0x000000ff02007986 */ /* 0x0001e2000c101b08 */
[----:B------:R-:W-:Y:S02]  /*0b40*/  MOV R7, UR6 ;  /* 0x0000000600077c02 */ /* 0x000fe40008000f00 */
[----:B------:R-:W-:Y:S01]  /*0b50*/  MOV R9, UR6 ;  /* 0x0000000600097c02 */ /* 0x000fe20008000f00 */
[----:B------:R-:W-:Y:S01]  /*0b60*/  IMAD.WIDE R4, R5, 0x2, R2 ;  /* 0x0000000205047825 */ /* 0x000fe200078e0202 */
[----:B------:R-:W-:Y:S02]  /*0b70*/  IADD3 R0, R0, 0x4, RZ ;  /* 0x0000000400007810 */ /* 0x000fe40007ffe0ff */
[----:B------:R-:W-:Y:S02]  /*0b80*/  MOV R13, UR6 ;  /* 0x00000006000d7c02 */ /* 0x000fe40008000f00 */
[----:B------:R1:W-:Y:S01]  /*0b90*/  STG.E.64 desc[UR8][R4.64], RZ ;  /* 0x000000ff04007986 */ /* 0x0003e2000c101b08 */
[----:B------:R-:W-:Y:S01]  /*0ba0*/  IMAD.WIDE R6, R7, 0x2, R4 ;  /* 0x0000000207067825 */ /* 0x000fe200078e0204 */
[----:B------:R-:W-:-:S04]  /*0bb0*/  ISETP.GE.AND P2, PT, R0, R11, PT ;  /* 0x0000000b0000720c */ /* 0x000fc80003f46270 */
[----:B------:R1:W-:Y:S01]  /*0bc0*/  STG.E.64 desc[UR8][R6.64], RZ ;  /* 0x000000ff06007986 */ /* 0x0003e2000c101b08 */
[----:B------:R-:W-:-:S05]  /*0bd0*/  IMAD.WIDE R8, R9, 0x2, R6 ;  /* 0x0000000209087825 */ /* 0x000fca00078e0206 */
[----:B------:R1:W-:Y:S01]  /*0be0*/  STG.E.64 desc[UR8][R8.64], RZ ;  /* 0x000000ff08007986 */ /* 0x0003e2000c101b08 */
[----:B0-----:R-:W-:Y:S02]  /*0bf0*/  IMAD.WIDE R2, R13, 0x2, R8 ;  /* 0x000000020d027825 */ /* 0x001fe400078e0208 */
[----:B------:R-:W-:Y:S05]  /*0c00*/  @!P2 BRA `(.L_x_10) ;  /* 0xfffffffc00c4a947 */ /* 0x000fea000383ffff */
.L_x_9:
[----:B-1----:R-:W-:Y:S02]  /*0c10*/  IADD3 R4, R57, -R0, RZ ;  /* 0x8000000039047210 */ /* 0x002fe40007ffe0ff */
[----:B------:R-:W-:Y:S02]  /*0c20*/  MOV R5, UR6 ;  /* 0x0000000600057c02 */ /* 0x000fe40008000f00 */
[----:B------:R-:W-:Y:S02]  /*0c30*/  ISETP.GT.AND P2, PT, R4, 0x1, PT ;  /* 0x000000010400780c */ /* 0x000fe40003f44270 */
[----:B------:R-:W-:-:S11]  /*0c40*/  MOV R7, UR6 ;  /* 0x0000000600077c02 */ /* 0x000fd60008000f00 */
[----:B------:R-:W-:Y:S01]  /*0c50*/  @P2 PLOP3.LUT P0, PT, PT, PT, PT, 0x8, 0x0 ;  /* 0x000000000000281c */ /* 0x000fe20003f0e170 */
[----:B------:R-:W-:Y:S01]  /*0c60*/  @P2 IMAD.WIDE R4, R5, 0x2, R2 ;  /* 0x0000000205042825 */ /* 0x000fe200078e0202 */
[----:B------:R-:W-:Y:S01]  /*0c70*/  @P2 IADD3 R0, R0, 0x2, RZ ;  /* 0x0000000200002810 */ /* 0x000fe20007ffe0ff */
[----:B------:R0:W-:Y:S03]  /*0c80*/  @P2 STG.E.64 desc[UR8][R2.64], RZ ;  /* 0x000000ff02002986 */ /* 0x0001e6000c101b08 */
[----:B------:R-:W-:Y:S01]  /*0c90*/  ISETP.LT.OR P0, PT, R0, R57, P0 ;  /* 0x000000390000720c */ /* 0x000fe20000701670 */
[----:B------:R2:W-:Y:S01]  /*0ca0*/  @P2 STG.E.64 desc[UR8][R4.64], RZ ;  /* 0x000000ff04002986 */ /* 0x0005e2000c101b08 */
[----:B0-----:R-:W-:-:S11]  /*0cb0*/  @P2 IMAD.WIDE R2, R7, 0x2, R4 ;  /* 0x0000000207022825 */ /* 0x001fd600078e0204 */
[----:B------:R2:W-:Y:S02]  /*0cc0*/  @P0 STG.E.64 desc[UR8][R2.64], RZ ;  /* 0x000000ff02000986 */ /* 0x0005e4000c101b08 */
.L_x_8:
[----:B------:R-:W-:Y:S02]  /*0cd0*/  ULDC UR5, c[0x0][0x248] ;  /* 0x0000920000057ab9 */ /* 0x000fe40000000800 */
[----:B------:R-:W-:Y:S01]  /*0ce0*/  MOV R0, UR5 ;  /* 0x0000000500007c02 */ /* 0x000fe20008000f00 */
[----:B------:R-:W-:-:S03]  /*0cf0*/  ULOP3.LUT UR4, UR10, UR5, URZ, 0x3c, !UPT ;  /* 0x000000050a047292 */ /* 0x000fc6000f8e3c3f */
[----:B0-2---:R-:W-:-:S03]  /*0d00*/  IABS R5, R0 ;  /* 0x0000000000057213 */ /* 0x005fc60000000000 */
[----:B------:R-:W-:Y:S01]  /*0d10*/  ISETP.LE.AND P2, PT, RZ, UR4, PT ;  /* 0x00000004ff007c0c */ /* 0x000fe2000bf43270 */
[----:B------:R-:W0:Y:S08]  /*0d20*/  I2F.RP R0, R5 ;  /* 0x0000000500007306 */ /* 0x000e300000209400 */
[----:B0-----:R-:W0:Y:S02]  /*0d30*/  MUFU.RCP R0, R0 ;  /* 0x0000000000007308 */ /* 0x001e240000001000 */
[----:B0-----:R-:W-:-:S06]  /*0d40*/  IADD3 R2, R0, 0xffffffe, RZ ;  /* 0x0ffffffe00027810 */ /* 0x001fcc0007ffe0ff */
[----:B-1----:R0:W1:Y:S02]  /*0d50*/  F2I.FTZ.U32.TRUNC.NTZ R3, R2 ;  /* 0x0000000200037305 */ /* 0x002064000021f000 */
[----:B0-----:R-:W-:Y:S02]  /*0d60*/  MOV R2, RZ ;  /* 0x000000ff00027202 */ /* 0x001fe40000000f00 */
[----:B-1----:R-:W-:-:S05]  /*0d70*/  IADD3 R4, RZ, -R3, RZ ;  /* 0x80000003ff047210 */ /* 0x002fca0007ffe0ff */
[----:B------:R-:W-:Y:S01]  /*0d80*/  IMAD R7, R4, R5, RZ ;  /* 0x0000000504077224 */ /* 0x000fe200078e02ff */
[----:B------:R-:W-:-:S03]  /*0d90*/  IABS R4, UR10 ;  /* 0x0000000a00047c13 */ /* 0x000fc60008000000 */
[----:B------:R-:W-:-:S06]  /*0da0*/  IMAD.HI.U32 R3, R3, R7, R2 ;  /* 0x0000000703037227 */ /* 0x000fcc00078e0002 */
[----:B------:R-:W-:Y:S02]  /*0db0*/  IMAD.HI.U32 R32, R3, R4, RZ ;  /* 0x0000000403207227 */ /* 0x000fe400078e00ff */
[----:B------:R-:W0:Y:S03]  /*0dc0*/  LDC.64 R2, c[0x0][0x220] ;  /* 0x00008800ff027b82 */ /* 0x000e260000000a00 */
[----:B------:R-:W-:-:S05]  /*0dd0*/  IADD3 R0, RZ, -R32, RZ ;  /* 0x80000020ff007210 */ /* 0x000fca0007ffe0ff */
[----:B------:R-:W-:-:S05]  /*0de0*/  IMAD R0, R5, R0, R4 ;  /* 0x0000000005007224 */ /* 0x000fca00078e0204 */
[----:B------:R-:W-:-:S13]  /*0df0*/  ISETP.GT.U32.AND P3, PT, R5, R0, PT ;  /* 0x000000000500720c */ /* 0x000fda0003f64070 */
[-C--:B------:R-:W-:Y:S02]  /*0e00*/  @!P3 IADD3 R0, R0, -R5.reuse, RZ ;  /* 0x800000050000b210 */ /* 0x080fe40007ffe0ff */
[----:B------:R-:W-:Y:S02]  /*0e10*/  @!P3 IADD3 R32, R32, 0x1, RZ ;  /* 0x000000012020b810 */ /* 0x000fe40007ffe0ff */
[----:B------:R-:W-:Y:S02]  /*0e20*/  ISETP.GE.U32.AND P0, PT, R0, R5, PT ;  /* 0x000000050000720c */ /* 0x000fe40003f06070 */
[----:B------:R-:W-:Y:S02]  /*0e30*/  ISETP.NE.AND P3, PT, RZ, UR5, PT ;  /* 0x00000005ff007c0c */ /* 0x000fe4000bf65270 */
[----:B------:R-:W-:-:S04]  /*0e40*/  SHF.R.S32.HI R5, RZ, 0x1f, R56 ;  /* 0x0000001fff057819 */ /* 0x000fc80000011438 */
[----:B------:R-:W-:-:S04]  /*0e50*/  LEA.HI R5, R5, R56, RZ, 0x3 ;  /* 0x0000003805057211 */ /* 0x000fc800078f18ff */
[----:B------:R-:W-:Y:S02]  /*0e60*/  SHF.R.S32.HI R50, RZ, 0x3, R5 ;  /* 0x00000003ff327819 */ /* 0x000fe40000011405 */
[----:B------:R-:W-:-:S04]  /*0e70*/  @P0 IADD3 R32, R32, 0x1, RZ ;  /* 0x0000000120200810 */ /* 0x000fc80007ffe0ff */
[----:B------:R-:W-:Y:S02]  /*0e80*/  @!P2 IADD3 R32, RZ, -R32, RZ ;  /* 0x80000020ff20a210 */ /* 0x000fe40007ffe0ff */
[----:B------:R-:W-:-:S05]  /*0e90*/  @!P3 LOP3.LUT R32, RZ, UR5, RZ, 0x33, !PT ;  /* 0x00000005ff20bc12 */ /* 0x000fca000f8e33ff */
[----:B------:R-:W-:-:S05]  /*0ea0*/  IMAD R7, R32, UR6, RZ ;  /* 0x0000000620077c24 */ /* 0x000fca000f8e02ff */
[----:B------:R-:W-:-:S04]  /*0eb0*/  SHF.R.S32.HI R0, RZ, 0x1f, R7 ;  /* 0x0000001fff007819 */ /* 0x000fc80000011407 */
[----:B------:R-:W-:-:S04]  /*0ec0*/  LEA.HI R5, R0, R7, RZ, 0x3 ;  /* 0x0000000700057211 */ /* 0x000fc800078f18ff */
[----:B------:R-:W-:-:S05]  /*0ed0*/  LEA.HI.SX32 R5, R5, R50, 0x1d ;  /* 0x0000003205057211 */ /* 0x000fca00078feaff */
[----:B0-----:R-:W-:Y:S02]  /*0ee0*/  IMAD.WIDE R2, R5, 0x4, R2 ;  /* 0x0000000405027825 */ /* 0x001fe400078e0202 */
[----:B------:R-:W0:Y:S04]  /*0ef0*/  LDC.64 R4, c[0x0][0x228] ;  /* 0x00008a00ff047b82 */ /* 0x000e280000000a00 */
[----:B------:R-:W2:Y:S01]  /*0f00*/  LDG.E.CONSTANT R2, desc[UR8][R2.64] ;  /* 0x0000000802027981 */ /* 0x000ea2000c1e9900 */
[----:B------:R-:W-:-:S05]  /*0f10*/  IADD3 R7, R56, R7, RZ ;  /* 0x0000000738077210 */ /* 0x000fca0007ffe0ff */
[----:B0-----:R-:W-:-:S05]  /*0f20*/  IMAD.WIDE R4, R7, 0x2, R4 ;  /* 0x0000000207047825 */ /* 0x001fca00078e0204 */
[----:B------:R-:W3:Y:S04]  /*0f30*/  LDG.E.CONSTANT R22, desc[UR8][R4.64] ;  /* 0x0000000804167981 */ /* 0x000ee8000c1e9900 */
[----:B------:R0:W4:Y:S01]  /*0f40*/  LDG.E.CONSTANT R24, desc[UR8][R4.64+0x4] ;  /* 0x0000040804187981 */ /* 0x000122000c1e9900 */
[----:B------:R-:W-:Y:S01]  /*0f50*/  SHF.L.U32 R51, R56, 0x2, RZ ;  /* 0x0000000238337819 */ /* 0x000fe200000006ff */
[----:B------:R-:W-:Y:S01]  /*0f60*/  UISETP.GE.AND UP0, UPT, UR10, UR7, UPT ;  /* 0x000000070a00728c */ /* 0x000fe2000bf06270 */
[----:B------:R-:W-:Y:S01]  /*0f70*/  I2F.F16 R21, -0x40 ;  /* 0xffffffc000157906 */ /* 0x000fe20000200c00 */
[----:B------:R-:W-:Y:S01]  /*0f80*/  HFMA2.MMA R20, -RZ, RZ, 0, 0 ;  /* 0x00000000ff147435 */ /* 0x000fe200000001ff */
[----:B------:R-:W-:Y:S02]  /*0f90*/  LOP3.LUT R51, R51, 0x10, RZ, 0xc0, !PT ;  /* 0x0000001033337812 */ /* 0x000fe400078ec0ff */
[----:B------:R-:W-:-:S02]  /*0fa0*/  CS2R R14, SRZ ;  /* 0x00000000000e7805 */ /* 0x000fc4000001ff00 */
[----:B------:R-:W-:Y:S02]  /*0fb0*/  CS2R R8, SRZ ;  /* 0x0000000000087805 */ /* 0x000fe4000001ff00 */
[----:B------:R-:W-:Y:S02]  /*0fc0*/  PLOP3.LUT P0, PT, PT, PT, UP0, 0x80, 0x0 ;  /* 0x000000000000781c */ /* 0x000fe40003f0f008 */
[----:B------:R-:W-:Y:S02]  /*0fd0*/  CS2R R12, SRZ ;  /* 0x00000000000c7805 */ /* 0x000fe4000001ff00 */
[----:B------:R-:W-:Y:S01]  /*0fe0*/  CS2R R10, SRZ ;  /* 0x00000000000a7805 */ /* 0x000fe2000001ff00 */
[----:B------:R-:W-:Y:S01]  /*0ff0*/  BAR.SYNC.DEFER_BLOCKING 0x0 ;  /* 0x0000000000007b1d */ /* 0x000fe20000010000 */
[----:B--2---:R-:W-:-:S04]  /*1000*/  SHF.R.U32.HI R0, RZ, R51, R2 ;  /* 0x00000033ff007219 */ /* 0x004fc80000011602 */
[--C-:B------:R-:W-:Y:S02]  /*1010*/  SHF.R.U32.HI R2, RZ, 0x4, R0.reuse ;  /* 0x00000004ff027819 */ /* 0x100fe40000011600 */
[----:B------:R-:W-:Y:S02]  /*1020*/  LOP3.LUT R16, R0, 0xf, RZ, 0xc0, !PT ;  /* 0x0000000f00107812 */ /* 0x000fe400078ec0ff */
[----:B------:R-:W-:Y:S02]  /*1030*/  LOP3.LUT R17, R2, 0xf, RZ, 0xc0, !PT ;  /* 0x0000000f02117812 */ /* 0x000fe400078ec0ff */
[--C-:B------:R-:W-:Y:S02]  /*1040*/  SHF.R.U32.HI R2, RZ, 0x8, R0.reuse ;  /* 0x00000008ff027819 */ /* 0x100fe40000011600 */
[----:B------:R-:W-:Y:S02]  /*1050*/  SHF.R.U32.HI R0, RZ, 0xc, R0 ;  /* 0x0000000cff007819 */ /* 0x000fe40000011600 */
[----:B------:R-:W-:-:S02]  /*1060*/  LOP3.LUT R18, R2, 0xf, RZ, 0xc0, !PT ;  /* 0x0000000f02127812 */ /* 0x000fc400078ec0ff */
[----:B------:R-:W-:Y:S02]  /*1070*/  LOP3.LUT R19, R0, 0xf, RZ, 0xc0, !PT ;  /* 0x0000000f00137812 */ /* 0x000fe400078ec0ff */
[----:B0-----:R-:W-:Y:S02]  /*1080*/  IADD3 R4, R17, 0x1, RZ ;  /* 0x0000000111047810 */ /* 0x001fe40007ffe0ff */
[----:B------:R-:W-:Y:S02]  /*1090*/  IADD3 R2, R18, 0x1, RZ ;  /* 0x0000000112027810 */ /* 0x000fe40007ffe0ff */
[----:B------:R-:W-:Y:S02]  /*10a0*/  IADD3 R0, R19, 0x1, RZ ;  /* 0x0000000113007810 */ /* 0x000fe40007ffe0ff */
[C---:B------:R-:W-:Y:S01]  /*10b0*/  IADD3 R3, R16.reuse, 0x1, RZ ;  /* 0x0000000110037810 */ /* 0x040fe20007ffe0ff */
[----:B------:R-:W0:Y:S01]  /*10c0*/  I2F.F16 R4, R4 ;  /* 0x0000000400047306 */ /* 0x000e220000200c00 */
[----:B------:R-:W-:-:S02]  /*10d0*/  IADD3 R16, R16, 0xe401, RZ ;  /* 0x0000e40110107810 */ /* 0x000fc40007ffe0ff */
[----:B------:R-:W-:Y:S02]  /*10e0*/  IADD3 R17, R17, 0xe401, RZ ;  /* 0x0000e40111117810 */ /* 0x000fe40007ffe0ff */
[----:B------:R-:W-:Y:S02]  /*10f0*/  IADD3 R18, R18, 0xe401, RZ ;  /* 0x0000e40112127810 */ /* 0x000fe40007ffe0ff */
[----:B------:R-:W-:Y:S01]  /*1100*/  IADD3 R19, R19, 0xe401, RZ ;  /* 0x0000e40113137810 */ /* 0x000fe20007ffe0ff */
[----:B------:R-:W1:Y:S01]  /*1110*/  I2F.F16 R6, R3 ;  /* 0x0000000300067306 */ /* 0x000e620000200c00 */
[C-C-:B---3--:R-:W-:Y:S02]  /*1120*/  PRMT R33, R22.reuse, 0x5410, R22.reuse ;  /* 0x0000541016217816 */ /* 0x148fe40000000016 */
[----:B------:R-:W-:Y:S02]  /*1130*/  PRMT R31, R22, 0x7632, R22 ;  /* 0x00007632161f7816 */ /* 0x000fe40000000016 */
[----:B----4-:R-:W-:Y:S01]  /*1140*/  PRMT R29, R24, 0x5410, R24 ;  /* 0x00005410181d7816 */ /* 0x010fe20000000018 */
[----:B0-----:R-:W-:-:S02]  /*1150*/  HADD2 R25, R21.H0_H0, -R4.H0_H0 ;  /* 0xa000000415197230 */ /* 0x001fc40000000800 */
[----:B------:R-:W0:Y:S01]  /*1160*/  I2F.F16 R2, R2 ;  /* 0x0000000200027306 */ /* 0x000e220000200c00 */
[----:B------:R-:W-:Y:S02]  /*1170*/  PRMT R30, R24, 0x7632, R24 ;  /* 0x00007632181e7816 */ /* 0x000fe40000000018 */
[----:B------:R-:W-:Y:S02]  /*1180*/  CS2R R4, SRZ ;  /* 0x0000000000047805 */ /* 0x000fe4000001ff00 */
[----:B------:R-:W-:Y:S02]  /*1190*/  PRMT R28, R16, 0x5410, R16 ;  /* 0x00005410101c7816 */ /* 0x000fe40000000010 */
[----:B------:R-:W-:Y:S01]  /*11a0*/  PRMT R26, R17, 0x5410, R17 ;  /* 0x00005410111a7816 */ /* 0x000fe20000000011 */
[----:B-1----:R-:W-:Y:S01]  /*11b0*/  HADD2 R27, R21.H0_H0, -R6.H0_H0 ;  /* 0xa0000006151b7230 */ /* 0x002fe20000000800 */
[----:B------:R-:W1:Y:S01]  /*11c0*/  I2F.F16 R0, R0 ;  /* 0x0000000000007306 */ /* 0x000e620000200c00 */
[----:B------:R-:W-:-:S02]  /*11d0*/  CS2R R6, SRZ ;  /* 0x0000000000067805 */ /* 0x000fc4000001ff00 */
[----:B------:R-:W-:Y:S02]  /*11e0*/  PRMT R24, R18, 0x5410, R18 ;  /* 0x0000541012187816 */ /* 0x000fe40000000012 */
[----:B------:R-:W-:Y:S01]  /*11f0*/  PRMT R22, R19, 0x5410, R19 ;  /* 0x0000541013167816 */ /* 0x000fe20000000013 */
[C---:B0-----:R-:W-:Y:S01]  /*1200*/  HADD2 R23, R21.reuse.H0_H0, -R2.H0_H0 ;  /* 0xa000000215177230 */ /* 0x041fe20000000800 */
[----:B------:R-:W-:Y:S01]  /*1210*/  CS2R R2, SRZ ;  /* 0x0000000000027805 */ /* 0x000fe2000001ff00 */
[----:B-1----:R-:W-:Y:S01]  /*1220*/  HADD2 R21, R21.H0_H0, -R0.H0_H0 ;  /* 0xa000000015157230 */ /* 0x002fe20000000800 */
[----:B------:R-:W-:Y:S01]  /*1230*/  MOV R0, RZ ;  /* 0x000000ff00007202 */ /* 0x000fe20000000f00 */
[----:B------:R-:W-:Y:S06]  /*1240*/  @P0 BRA `(.L_x_11) ;  /* 0x0000002800c40947 */ /* 0x000fec0003800000 */
[----:B------:R-:W-:Y:S01]  /*1250*/  USHF.R.S32.HI UR4, URZ, 0x1f, UR10 ;  /* 0x0000001f3f047899 */ /* 0x000fe2000801140a */
[----:B------:R-:W-:Y:S01]  /*1260*/  MOV R20, RZ ;  /* 0x000000ff00147202 */ /* 0x000fe20000000f00 */
[----:B------:R-:W-:Y:S02]  /*1270*/  ULDC.64 UR12, c[0x0][0x218] ;  /* 0x00008600000c7ab9 */ /* 0x000fe40000000a00 */
[----:B------:R-:W-:-:S04]  /*1280*/  ULEA.HI UR4, UR4, UR10, URZ, 0x3 ;  /* 0x0000000a04047291 */ /* 0x000fc8000f8f183f */
[----:B------:R-:W-:-:S04]  /*1290*/  USHF.R.S32.HI UR4, URZ, 0x3, UR4 ;  /* 0x000000033f047899 */ /* 0x000fc80008011404 */
[----:B------:R-:W-:Y:S01]  /*12a0*/  UIMAD UR4, UR4, UR6, URZ ;  /* 0x00000006040472a4 */ /* 0x000fe2000f8e023f */
[----:B------:R-:W0:Y:S03]  /*12b0*/  S2UR UR6, SR_CgaCtaId ;  /* 0x00000000000679c3 */ /* 0x000e260000008800 */
[----:B------:R-:W-:Y:S02]  /*12c0*/  USHF.R.S32.HI UR11, URZ, 0x1f, UR4 ;  /* 0x0000001f3f0b7899 */ /* 0x000fe40008011404 */
[----:B------:R-:W-:Y:S01]  /*12d0*/  IADD3 R59, P0, R56, UR4, RZ ;  /* 0x00000004383b7c10 */ /* 0x000fe2000ff1e0ff */
[----:B------:R-:W-:-:S03]  /*12e0*/  UIADD3 UR4, UR10, UR5, URZ ;  /* 0x000000050a047290 */ /* 0x000fc6000fffe03f */
[----:B------:R-:W-:Y:S01]  /*12f0*/  LEA.HI.X.SX32 R16, R56, UR11, 0x1, P0 ;  /* 0x0000000b38107c11 */ /* 0x000fe200080f0eff */
[----:B------:R-:W-:Y:S01]  /*1300*/  UMOV UR5, 0x400 ;  /* 0x0000040000057882 */ /* 0x000fe20000000000 */
[----:B------:R-:W-:Y:S01]  /*1310*/  LEA R58, P0, R59, UR12, 0x2 ;  /* 0x0000000c3b3a7c11 */ /* 0x000fe2000f8010ff */
[----:B------:R-:W-:-:S03]  /*1320*/  ULDC UR11, c[0x0][0x248] ;  /* 0x00009200000b7ab9 */ /* 0x000fc60000000800 */
[----:B------:R-:W-:Y:S01]  /*1330*/  LEA.HI.X R59, R59, UR13, R16, 0x2, P0 ;  /* 0x0000000d3b3b7c11 */ /* 0x000fe200080f1410 */
[----:B0-----:R-:W-:-:S03]  /*1340*/  ULEA UR5, UR6, UR5, 0x18 ;  /* 0x0000000506057291 */ /* 0x001fc6000f8ec03f */
[----:B------:R-:W-:-:S09]  /*1350*/  ULDC UR6, c[0x0][0x23c] ;  /* 0x00008f0000067ab9 */ /* 0x000fd20000000800 */
.L_x_29:
[----:B------:R-:W2:Y:S01]  /*1360*/  LDG.E.128.CONSTANT R16, desc[UR8][R58.64] ;  /* 0x000000083a107981 */ /* 0x000ea2000c1e9d00 */
[----:B------:R-:W-:Y:S01]  /*1370*/  UISETP.NE.AND UP0, UPT, UR10, UR4, UPT ;  /* 0x000000040a00728c */ /* 0x000fe2000bf05270 */
[----:B------:R-:W-:-:S05]  /*1380*/  ISETP.NE.AND P2, PT, R55, RZ, PT ;  /* 0x000000ff3700720c */ /* 0x000fca0003f45270 */
[----:B------:R-:W-:Y:S02]  /*1390*/  PLOP3.LUT P0, PT, PT, PT, UP0, 0x80, 0x0 ;  /* 0x000000000000781c */ /* 0x000fe40003f0f008 */
[----:B--2---:R-:W-:Y:S02]  /*13a0*/  SHF.R.U32.HI R38, RZ, 0x8, R16 ;  /* 0x00000008ff267819 */ /* 0x004fe40000011610 */
[C---:B------:R-:W-:Y:S02]  /*13b0*/  LOP3.LUT R39, R17.reuse, 0xf000f, RZ, 0xc0, !PT ;  /* 0x000f000f11277812 */ /* 0x040fe400078ec0ff */
[----:B------:R-:W-:Y:S02]  /*13c0*/  LOP3.LUT R40, R17, 0xf000f0, RZ, 0xc0, !PT ;  /* 0x00f000f011287812 */ /* 0x000fe400078ec0ff */
[----:B------:R-:W-:Y:S02]  /*13d0*/  SHF.R.U32.HI R42, RZ, 0x8, R17 ;  /* 0x00000008ff2a7819 */ /* 0x000fe40000011611 */
[----:B------:R-:W-:-:S02]  /*13e0*/  LOP3.LUT R34, R18, 0xf000f, RZ, 0xc0, !PT ;  /* 0x000f000f12227812 */ /* 0x000fc400078ec0ff */
[----:B------:R-:W-:Y:S02]  /*13f0*/  LOP3.LUT R44, R18, 0xf000f0, RZ, 0xc0, !PT ;  /* 0x00f000f0122c7812 */ /* 0x000fe400078ec0ff */
[----:B------:R-:W-:Y:S02]  /*1400*/  SHF.R.U32.HI R46, RZ, 0x8, R18 ;  /* 0x00000008ff2e7819 */ /* 0x000fe40000011612 */
[C---:B------:R-:W-:Y:S02]  /*1410*/  LOP3.LUT R35, R16.reuse, 0xf000f, RZ, 0xc0, !PT ;  /* 0x000f000f10237812 */ /* 0x040fe400078ec0ff */
[----:B------:R-:W-:Y:S02]  /*1420*/  LOP3.LUT R36, R16, 0xf000f0, RZ, 0xc0, !PT ;  /* 0x00f000f010247812 */ /* 0x000fe400078ec0ff */
[C---:B------:R-:W-:Y:S02]  /*1430*/  LOP3.LUT R17, R19.reuse, 0xf000f, RZ, 0xc0, !PT ;  /* 0x000f000f13117812 */ /* 0x040fe400078ec0ff */
[----:B------:R-:W-:-:S02]  /*1440*/  LOP3.LUT R18, R19, 0xf000f0, RZ, 0xc0, !PT ;  /* 0x00f000f013127812 */ /* 0x000fc400078ec0ff */
[----:B------:R-:W-:Y:S02]  /*1450*/  SHF.R.U32.HI R16, RZ, 0x8, R19 ;  /* 0x00000008ff107819 */ /* 0x000fe40000011613 */
[----:B------:R-:W-:Y:S02]  /*1460*/  LOP3.LUT R37, R38, 0xf000f, RZ, 0xc0, !PT ;  /* 0x000f000f26257812 */ /* 0x000fe400078ec0ff */
[----:B------:R-:W-:Y:S02]  /*1470*/  LOP3.LUT R41, R42, 0xf000f, RZ, 0xc0, !PT ;  /* 0x000f000f2a297812 */ /* 0x000fe400078ec0ff */
[----:B------:R-:W-:Y:S02]  /*1480*/  LOP3.LUT R45, R46, 0xf000f, RZ, 0xc0, !PT ;  /* 0x000f000f2e2d7812 */ /* 0x000fe400078ec0ff */
[----:B------:R-:W-:Y:S02]  /*1490*/  LOP3.LUT R35, R35, 0x64006400, RZ, 0xfc, !PT ;  /* 0x6400640023237812 */ /* 0x000fe400078efcff */
[----:B------:R-:W-:-:S02]  /*14a0*/  LOP3.LUT R36, R36, 0x64006400, RZ, 0xfc, !PT ;  /* 0x6400640024247812 */ /* 0x000fc400078efcff */
[----:B------:R-:W-:Y:S02]  /*14b0*/  LOP3.LUT R38, R38, 0xf000f0, RZ, 0xc0, !PT ;  /* 0x00f000f026267812 */ /* 0x000fe400078ec0ff */
[----:B------:R-:W-:Y:S02]  /*14c0*/  LOP3.LUT R39, R39, 0x64006400, RZ, 0xfc, !PT ;  /* 0x6400640027277812 */ /* 0x000fe400078efcff */
[----:B------:R-:W-:Y:S02]  /*14d0*/  LOP3.LUT R40, R40, 0x64006400, RZ, 0xfc, !PT ;  /* 0x6400640028287812 */ /* 0x000fe400078efcff */
[----:B------:R-:W-:Y:S02]  /*14e0*/  LOP3.LUT R42, R42, 0xf000f0, RZ, 0xc0, !PT ;  /* 0x00f000f02a2a7812 */ /* 0x000fe400078ec0ff */
[----:B------:R-:W-:Y:S02]  /*14f0*/  LOP3.LUT R19, R34, 0x64006400, RZ, 0xfc, !PT ;  /* 0x6400640022137812 */ /* 0x000fe400078efcff */
[----:B------:R-:W-:-:S02]  /*1500*/  LOP3.LUT R44, R44, 0x64006400, RZ, 0xfc, !PT ;  /* 0x640064002c2c7812 */ /* 0x000fc400078efcff */
[----:B------:R-:W-:Y:S02]  /*1510*/  LOP3.LUT R46, R46, 0xf000f0, RZ, 0xc0, !PT ;  /* 0x00f000f02e2e7812 */ /* 0x000fe400078ec0ff */
[----:B------:R-:W-:Y:S02]  /*1520*/  LOP3.LUT R17, R17, 0x64006400, RZ, 0xfc, !PT ;  /* 0x6400640011117812 */ /* 0x000fe400078efcff */
[----:B------:R-:W-:Y:S01]  /*1530*/  LOP3.LUT R18, R18, 0x64006400, RZ, 0xfc, !PT ;  /* 0x6400640012127812 */ /* 0x000fe200078efcff */
[----:B------:R-:W-:Y:S06]  /*1540*/  @P0 BRA `(.L_x_12) ;  /* 0x0000000000bc0947 */ /* 0x000fec0003800000 */
[----:B------:R-:W0:Y:S01]  /*1550*/  LDC.64 R22, c[0x0][0x220] ;  /* 0x00008800ff167b82 */ /* 0x000e220000000a00 */
[----:B------:R-:W-:-:S05]  /*1560*/  IADD3 R32, R32, 0x1, RZ ;  /* 0x0000000120207810 */ /* 0x000fca0007ffe0ff */
        /* <DEDUP_REMOVED lines=11> */
[----:B------:R-:W-:Y:S01]  /*1620*/  I2F.F16 R21, -0x40 ;  /* 0xffffffc000157906 */ /* 0x000fe20000200c00 */
[----:B------:R-:W-:Y:S01]  /*1630*/  UIADD3 UR4, UR10, UR11, URZ ;  /* 0x0000000b0a047290 */ /* 0x000fe2000fffe03f */
[----:B--2---:R-:W-:-:S04]  /*1640*/  SHF.R.U32.HI R27, RZ, R51, R24 ;  /* 0x00000033ff1b7219 */ /* 0x004fc80000011618 */
[--C-:B------:R-:W-:Y:S02]  /*1650*/  SHF.R.U32.HI R28, RZ, 0x4, R27.reuse ;  /* 0x00000004ff1c7819 */ /* 0x100fe4000001161b */
[--C-:B0-----:R-:W-:Y:S02]  /*1660*/  SHF.R.U32.HI R22, RZ, 0xc, R27.reuse ;  /* 0x0000000cff167819 */ /* 0x101fe4000001161b */
[----:B------:R-:W-:Y:S02]  /*1670*/  LOP3.LUT R24, R28, 0xf, RZ, 0xc0, !PT ;  /* 0x0000000f1c187812 */ /* 0x000fe400078ec0ff */
[----:B------:R-:W-:Y:S02]  /*1680*/  LOP3.LUT R26, R27, 0xf, RZ, 0xc0, !PT ;  /* 0x0000000f1b1a7812 */ /* 0x000fe400078ec0ff */
[----:B------:R-:W-:Y:S02]  /*1690*/  SHF.R.U32.HI R28, RZ, 0x8, R27 ;  /* 0x00000008ff1c7819 */ /* 0x000fe4000001161b */
[----:B------:R-:W-:-:S02]  /*16a0*/  LOP3.LUT R22, R22, 0xf, RZ, 0xc0, !PT ;  /* 0x0000000f16167812 */ /* 0x000fc400078ec0ff */
[----:B------:R-:W-:Y:S02]  /*16b0*/  IADD3 R29, R26, 0x1, RZ ;  /* 0x000000011a1d7810 */ /* 0x000fe40007ffe0ff */
[----:B------:R-:W-:Y:S02]  /*16c0*/  LOP3.LUT R28, R28, 0xf, RZ, 0xc0, !PT ;  /* 0x0000000f1c1c7812 */ /* 0x000fe400078ec0ff */
[----:B------:R-:W-:Y:S01]  /*16d0*/  IADD3 R47, R22, 0x1, RZ ;  /* 0x00000001162f7810 */ /* 0x000fe20007ffe0ff */
[----:B------:R4:W0:Y:S01]  /*16e0*/  I2F.F16 R34, R29 ;  /* 0x0000001d00227306 */ /* 0x0008220000200c00 */
[----:B------:R-:W-:Y:S02]  /*16f0*/  IADD3 R33, R24, 0x1, RZ ;  /* 0x0000000118217810 */ /* 0x000fe40007ffe0ff */
[----:B------:R-:W-:Y:S02]  /*1700*/  IADD3 R43, R28, 0x1, RZ ;  /* 0x000000011c2b7810 */ /* 0x000fe40007ffe0ff */
[----:B------:R-:W-:-:S02]  /*1710*/  IADD3 R26, R26, 0xe401, RZ ;  /* 0x0000e4011a1a7810 */ /* 0x000fc40007ffe0ff */
[----:B------:R-:W-:Y:S01]  /*1720*/  IADD3 R24, R24, 0xe401, RZ ;  /* 0x0000e40118187810 */ /* 0x000fe20007ffe0ff */
[----:B------:R3:W1:Y:S01]  /*1730*/  I2F.F16 R48, R33 ;  /* 0x0000002100307306 */ /* 0x0006620000200c00 */
[----:B------:R-:W-:Y:S02]  /*1740*/  IADD3 R22, R22, 0xe401, RZ ;  /* 0x0000e40116167810 */ /* 0x000fe40007ffe0ff */
[C-C-:B----4-:R-:W-:Y:S02]  /*1750*/  PRMT R29, R30.reuse, 0x5410, R30.reuse ;  /* 0x000054101e1d7816 */ /* 0x150fe4000000001e */
[----:B------:R-:W-:Y:S01]  /*1760*/  PRMT R30, R30, 0x7632, R30 ;  /* 0x000076321e1e7816 */ /* 0x000fe2000000001e */
[----:B0-----:R-:W-:Y:S02]  /*1770*/  HADD2 R27, R21.H0_H0, -R34.H0_H0 ;  /* 0xa0000022151b7230 */ /* 0x001fe40000000800 */
[----:B------:R-:W0:Y:S01]  /*1780*/  I2F.F16 R60, R43 ;  /* 0x0000002b003c7306 */ /* 0x000e220000200c00 */
[----:B------:R-:W-:-:S02]  /*1790*/  IADD3 R34, R28, 0xe401, RZ ;  /* 0x0000e4011c227810 */ /* 0x000fc40007ffe0ff */
[----:B------:R-:W-:Y:S02]  /*17a0*/  PRMT R28, R26, 0x5410, R26 ;  /* 0x000054101a1c7816 */ /* 0x000fe4000000001a */
[C-C-:B---3--:R-:W-:Y:S01]  /*17b0*/  PRMT R33, R31.reuse, 0x5410, R31.reuse ;  /* 0x000054101f217816 */ /* 0x148fe2000000001f */
[C---:B-1----:R-:W-:Y:S02]  /*17c0*/  HADD2 R25, R21.reuse.H0_H0, -R48.H0_H0 ;  /* 0xa000003015197230 */ /* 0x042fe40000000800 */
[----:B------:R-:W1:Y:S01]  /*17d0*/  I2F.F16 R47, R47 ;  /* 0x0000002f002f7306 */ /* 0x000e620000200c00 */
[----:B------:R-:W-:Y:S02]  /*17e0*/  PRMT R26, R24, 0x5410, R24 ;  /* 0x00005410181a7816 */ /* 0x000fe40000000018 */
[----:B------:R-:W-:Y:S02]  /*17f0*/  PRMT R31, R31, 0x7632, R31 ;  /* 0x000076321f1f7816 */ /* 0x000fe4000000001f */
[----:B------:R-:W-:Y:S01]  /*1800*/  PRMT R24, R34, 0x5410, R34 ;  /* 0x0000541022187816 */ /* 0x000fe20000000022 */
[C---:B0-----:R-:W-:Y:S01]  /*1810*/  HADD2 R23, R21.reuse.H0_H0, -R60.H0_H0 ;  /* 0xa000003c15177230 */ /* 0x041fe20000000800 */
[----:B------:R-:W-:Y:S01]  /*1820*/  PRMT R22, R22, 0x5410, R22 ;  /* 0x0000541016167816 */ /* 0x000fe20000000016 */
[----:B-1----:R-:W-:-:S07]  /*1830*/  HADD2 R21, R21.H0_H0, -R47.H0_H0 ;  /* 0xa000002f15157230 */ /* 0x002fce0000000800 */
.L_x_12:
[----:B------:R-:W-:Y:S01]  /*1840*/  LOP3.LUT R37, R37, 0x64006400, RZ, 0xfc, !PT ;  /* 0x6400640025257812 */ /* 0x000fe200078efcff */
[----:B------:R-:W-:Y:S01]  /*1850*/  HFMA2.MMA R34, R35, 1, 1, R28 ;  /* 0x3c003c0023227835 */ /* 0x000fe2000000001c */
[----:B------:R-:W-:Y:S01]  /*1860*/  LOP3.LUT R38, R38, 0x64006400, RZ, 0xfc, !PT ;  /* 0x6400640026267812 */ /* 0x000fe200078efcff */
[----:B------:R-:W-:Y:S01]  /*1870*/  HFMA2.MMA R35, R36, 0.0625, 0.0625, R27 ;  /* 0x2c002c0024237835 */ /* 0x000fe2000000001b */
[C---:B------:R-:W-:Y:S01]  /*1880*/  LOP3.LUT R49, R16.reuse, 0xf000f, RZ, 0xc0, !PT ;  /* 0x000f000f10317812 */ /* 0x040fe200078ec0ff */
[----:B------:R-:W-:Y:S01]  /*1890*/  HADD2 R36, R37, R28 ;  /* 0x0000001c25247230 */ /* 0x000fe20000000000 */
[----:B------:R-:W-:Y:S01]  /*18a0*/  LOP3.LUT R16, R16, 0xf000f0, RZ, 0xc0, !PT ;  /* 0x00f000f010107812 */ /* 0x000fe200078ec0ff */
[----:B------:R-:W-:Y:S01]  /*18b0*/  HFMA2 R37, R38, 0.0625, 0.0625, R27 ;  /* 0x2c002c0026257831 */ /* 0x000fe2000000001b */
[----:B------:R-:W-:Y:S01]  /*18c0*/  LOP3.LUT R41, R41, 0x64006400, RZ, 0xfc, !PT ;  /* 0x6400640029297812 */ /* 0x000fe200078efcff */
[----:B------:R-:W-:Y:S01]  /*18d0*/  HFMA2.MMA R38, R39, 1, 1, R26 ;  /* 0x3c003c0027267835 */ /* 0x000fe2000000001a */
[----:B------:R-:W-:Y:S01]  /*18e0*/  LOP3.LUT R45, R45, 0x64006400, RZ, 0xfc, !PT ;  /* 0x640064002d2d7812 */ /* 0x000fe200078efcff */
[----:B------:R-:W-:Y:S01]  /*18f0*/  HFMA2.MMA R39, R40, 0.0625, 0.0625, R25 ;  /* 0x2c002c0028277835 */ /* 0x000fe20000000019 */
[----:B------:R-:W-:Y:S01]  /*1900*/  LOP3.LUT R42, R42, 0x64006400, RZ, 0xfc, !PT ;  /* 0x640064002a2a7812 */ /* 0x000fe200078efcff */
[----:B------:R-:W-:Y:S01]  /*1910*/  HFMA2.MMA R43, R44, 0.0625, 0.0625, R23 ;  /* 0x2c002c002c2b7835 */ /* 0x000fe20000000017 */
[----:B------:R-:W-:Y:S01]  /*1920*/  LOP3.LUT R46, R46, 0x64006400, RZ, 0xfc, !PT ;  /* 0x640064002e2e7812 */ /* 0x000fe200078efcff */
[----:B------:R-:W-:Y:S01]  /*1930*/  HADD2 R40, R41, R26 ;  /* 0x0000001a29287230 */ /* 0x000fe20000000000 */
[----:B------:R-:W-:Y:S01]  /*1940*/  LOP3.LUT R49, R49, 0x64006400, RZ, 0xfc, !PT ;  /* 0x6400640031317812 */ /* 0x000fe200078efcff */
[----:B------:R-:W-:Y:S01]  /*1950*/  HADD2 R44, R45, R24 ;  /* 0x000000182d2c7230 */ /* 0x000fe20000000000 */
[----:B------:R-:W-:Y:S01]  /*1960*/  LOP3.LUT R16, R16, 0x64006400, RZ, 0xfc, !PT ;  /* 0x6400640010107812 */ /* 0x000fe200078efcff */
[----:B------:R-:W-:Y:S01]  /*1970*/  HFMA2 R41, R42, 0.0625, 0.0625, R25 ;  /* 0x2c002c002a297831 */ /* 0x000fe20000000019 */
[----:B------:R-:W-:Y:S01]  /*1980*/  HFMA2.MMA R42, R19, 1, 1, R24 ;  /* 0x3c003c00132a7835 */ /* 0x000fe20000000018 */
[----:B------:R-:W-:Y:S01]  /*1990*/  HFMA2 R45, R46, 0.0625, 0.0625, R23 ;  /* 0x2c002c002e2d7831 */ /* 0x000fe20000000017 */
[----:B------:R-:W-:Y:S01]  /*19a0*/  HFMA2.MMA R46, R17, 1, 1, R22 ;  /* 0x3c003c00112e7835 */ /* 0x000fe20000000016 */
[----:B------:R-:W-:Y:S01]  /*19b0*/  HADD2 R48, R49, R22 ;  /* 0x0000001631307230 */ /* 0x000fe20000000000 */
[----:B------:R-:W-:Y:S01]  /*19c0*/  HFMA2.MMA R47, R18, 0.0625, 0.0625, R21 ;  /* 0x2c002c00122f7835 */ /* 0x000fe20000000015 */
[----:B------:R-:W-:Y:S01]  /*19d0*/  HFMA2 R49, R16, 0.0625, 0.0625, R21 ;  /* 0x2c002c0010317831 */ /* 0x000fe20000000015 */
[----:B------:R-:W-:Y:S09]  /*19e0*/  @!P2 BRA `(.L_x_13) ;  /* 0x000000000054a947 */ /* 0x000ff20003800000 */
[----:B------:R-:W0:Y:S02]  /*19f0*/  LDS.128 R16, [UR5] ;  /* 0x00000005ff107984 */ /* 0x000e240008000c00 */
[----:B0-----:R-:W-:-:S10]  /*1a00*/  HFMA2.MMA R60, R34, R16, RZ ;  /* 0x00000010223c7235 */ /* 0x001fd400000000ff */
[----:B------:R-:W-:-:S06]  /*1a10*/  HFMA2 R60, R35, R17, R60 ;  /* 0x00000011233c7231 */ /* 0x000fcc000000003c */
[----:B------:R-:W-:-:S10]  /*1a20*/  HFMA2.MMA R60, R36, R18, R60 ;  /* 0x00000012243c7235 */ /* 0x000fd4000000003c */
[----:B------:R-:W-:-:S06]  /*1a30*/  HFMA2 R60, R37, R19, R60 ;  /* 0x00000013253c7231 */ /* 0x000fcc000000003c */
[----:B------:R-:W-:Y:S01]  /*1a40*/  HFMA2.MMA R12, R60, R33, R12 ;  /* 0x000000213c0c7235 */ /* 0x000fe2000000000c */
[----:B------:R-:W-:-:S06]  /*1a50*/  HFMA2 R60, R38, R16, RZ.H0_H0 ;  /* 0x00000010263c7231 */ /* 0x000fcc00000400ff */
[----:B------:R-:W-:-:S10]  /*1a60*/  HFMA2.MMA R60, R39, R17, R60 ;  /* 0x00000011273c7235 */ /* 0x000fd4000000003c */
[----:B------:R-:W-:-:S06]  /*1a70*/  HFMA2 R60, R40, R18, R60 ;  /* 0x00000012283c7231 */ /* 0x000fcc000000003c */
[----:B------:R-:W-:-:S10]  /*1a80*/  HFMA2.MMA R60, R41, R19, R60 ;  /* 0x00000013293c7235 */ /* 0x000fd4000000003c */
[----:B------:R-:W-:Y:S01]  /*1a90*/  HFMA2 R11, R60, R31, R11 ;  /* 0x0000001f3c0b7231 */ /* 0x000fe2000000000b */
[----:B------:R-:W-:Y:S01]  /*1aa0*/  HFMA2.MMA R60, R42, R16, RZ ;  /* 0x000000102a3c7235 */ /* 0x000fe200000000ff */
[----:B------:R-:W-:-:S06]  /*1ab0*/  HFMA2 R16, R46, R16, RZ.H0_H0 ;  /* 0x000000102e107231 */ /* 0x000fcc00000400ff */
[----:B------:R-:W-:-:S03]  /*1ac0*/  HFMA2.MMA R16, R47, R17, R16 ;  /* 0x000000112f107235 */ /* 0x000fc60000000010 */
[----:B------:R-:W-:-:S06]  /*1ad0*/  HFMA2 R60, R43, R17, R60 ;  /* 0x000000112b3c7231 */ /* 0x000fcc000000003c */
[----:B------:R-:W-:Y:S01]  /*1ae0*/  HFMA2.MMA R60, R44, R18, R60 ;  /* 0x000000122c3c7235 */ /* 0x000fe2000000003c */
[----:B------:R-:W-:-:S06]  /*1af0*/  HFMA2 R16, R48, R18, R16 ;  /* 0x0000001230107231 */ /* 0x000fcc0000000010 */
[----:B------:R-:W-:-:S03]  /*1b00*/  HFMA2.MMA R16, R49, R19, R16 ;  /* 0x0000001331107235 */ /* 0x000fc60000000010 */
[----:B------:R-:W-:-:S06]  /*1b10*/  HFMA2 R60, R45, R19, R60 ;  /* 0x000000132d3c7231 */ /* 0x000fcc000000003c */
[----:B------:R-:W-:Y:S01]  /*1b20*/  HFMA2.MMA R10, R60, R29, R10 ;  /* 0x0000001d3c0a7235 */ /* 0x000fe2000000000a */
[----:B------:R-:W-:-:S10]  /*1b30*/  HFMA2 R9, R16, R30, R9 ;  /* 0x0000001e10097231 */ /* 0x000fd40000000009 */
.L_x_13:
[----:B------:R-:W-:Y:S05]  /*1b40*/  @!P1 BRA `(.L_x_14) ;  /* 0x0000000400309947 */ /* 0x000fea0003800000 */
[----:B------:R-:W-:Y:S02]  /*1b50*/  PRMT R16, R52, 0x9910, RZ ;  /* 0x0000991034107816 */ /* 0x000fe400000000ff */
[----:B------:R-:W-:Y:S02]  /*1b60*/  ISETP.GE.AND P3, PT, R57, 0x3, PT ;  /* 0x000000033900780c */ /* 0x000fe40003f66270 */
[----:B------:R-:W-:-:S13]  /*1b70*/  ISETP.NE.AND P0, PT, R16, RZ, PT ;  /* 0x000000ff1000720c */ /* 0x000fda0003f05270 */
[----:B------:R-:W-:Y:S05]  /*1b80*/  @!P0 BRA `(.L_x_15) ;  /* 0x0000000000548947 */ /* 0x000fea0003800000 */
[----:B------:R-:W0:Y:S02]  /*1b90*/  LDS.128 R16, [UR5+0x100] ;  /* 0x00010005ff107984 */ /* 0x000e240008000c00 */
        /* <DEDUP_REMOVED lines=20> */
.L_x_15:
[----:B------:R-:W-:Y:S05]  /*1ce0*/  @!P3 BRA `(.L_x_14) ;  /* 0x0000000000c8b947 */ /* 0x000fea0003800000 */
[----:B------:R-:W-:-:S04]  /*1cf0*/  PRMT R16, R54, 0x9910, RZ ;  /* 0x0000991036107816 */ /* 0x000fc800000000ff */
[----:B------:R-:W-:Y:S02]  /*1d00*/  ISETP.NE.AND P0, PT, R16, RZ, PT ;  /* 0x000000ff1000720c */ /* 0x000fe40003f05270 */
[----:B------:R-:W-:Y:S02]  /*1d10*/  PRMT R16, R53, 0x9910, RZ ;  /* 0x0000991035107816 */ /* 0x000fe400000000ff */
[----:B------:R-:W-:Y:S02]  /*1d20*/  ISETP.LT.OR P0, PT, R57, 0x4, !P0 ;  /* 0x000000043900780c */ /* 0x000fe40004701670 */
        /* <DEDUP_REMOVED lines=23> */
.L_x_16:
[----:B------:R-:W-:Y:S05]  /*1ea0*/  @P0 BRA `(.L_x_14) ;  /* 0x0000000000580947 */ /* 0x000fea0003800000 */
[----:B------:R-:W0:Y:S02]  /*1eb0*/  LDS.128 R16, [UR5+0x300] ;  /* 0x00030005ff107984 */ /* 0x000e240008000c00 */
[----:B0-----:R-:W-:-:S10]  /*1ec0*/  HFMA2.MMA R34, R34, R16, RZ ;  /* 0x0000001022227235 */ /* 0x001fd400000000ff */
[----:B------:R-:W-:Y:S01]  /*1ed0*/  HFMA2 R34, R35, R17, R34 ;  /* 0x0000001123227231 */ /* 0x000fe20000000022 */
[----:B------:R-:W-:Y:S01]  /*1ee0*/  MOV R35, R42 ;  /* 0x0000002a00237202 */ /* 0x000fe20000000f00 */
[-C--:B------:R-:W-:Y:S02]  /*1ef0*/  HFMA2.MMA R42, R38, R16.reuse, RZ ;  /* 0x00000010262a7235 */ /* 0x080fe400000000ff */
[----:B------:R-:W-:Y:S02]  /*1f00*/  HFMA2.MMA R38, R46, R16, RZ ;  /* 0x000000102e267235 */ /* 0x000fe400000000ff */
[----:B------:R-:W-:Y:S01]  /*1f10*/  HFMA2 R35, R35, R16, RZ.H0_H0 ;  /* 0x0000001023237231 */ /* 0x000fe200000400ff */
[----:B------:R-:W-:-:S05]  /*1f20*/  HFMA2.MMA R34, R36, R18, R34 ;  /* 0x0000001224227235 */ /* 0x000fca0000000022 */
[----:B------:R-:W-:Y:S01]  /*1f30*/  HFMA2.MMA R35, R43, R17, R35 ;  /* 0x000000112b237235 */ /* 0x000fe20000000023 */
[-C--:B------:R-:W-:Y:S02]  /*1f40*/  HFMA2 R16, R39, R17.reuse, R42 ;  /* 0x0000001127107231 */ /* 0x080fe4000000002a */
[----:B------:R-:W-:Y:S01]  /*1f50*/  HFMA2 R38, R47, R17, R38 ;  /* 0x000000112f267231 */ /* 0x000fe20000000026 */
[----:B------:R-:W-:Y:S01]  /*1f60*/  HFMA2.MMA R34, R37, R19, R34 ;  /* 0x0000001325227235 */ /* 0x000fe20000000022 */
[-C--:B------:R-:W-:Y:S02]  /*1f70*/  HFMA2 R16, R40, R18.reuse, R16 ;  /* 0x0000001228107231 */ /* 0x080fe40000000010 */
[----:B------:R-:W-:Y:S01]  /*1f80*/  HFMA2 R38, R48, R18, R38 ;  /* 0x0000001230267231 */ /* 0x000fe20000000026 */
[----:B------:R-:W-:Y:S01]  /*1f90*/  HFMA2.MMA R35, R44, R18, R35 ;  /* 0x000000122c237235 */ /* 0x000fe20000000023 */
[-C--:B------:R-:W-:Y:S02]  /*1fa0*/  HFMA2 R16, R41, R19.reuse, R16 ;  /* 0x0000001329107231 */ /* 0x080fe40000000010 */
[----:B------:R-:W-:Y:S01]  /*1fb0*/  HFMA2 R38, R49, R19, R38 ;  /* 0x0000001331267231 */ /* 0x000fe20000000026 */
[----:B------:R-:W-:Y:S01]  /*1fc0*/  HFMA2.MMA R4, R34, R33, R4 ;  /* 0x0000002122047235 */ /* 0x000fe20000000004 */
[----:B------:R-:W-:-:S02]  /*1fd0*/  HFMA2 R14, R16, R31, R14 ;  /* 0x0000001f100e7231 */ /* 0x000fc4000000000e */
[----:B------:R-:W-:Y:S01]  /*1fe0*/  HFMA2 R20, R38, R30, R20 ;  /* 0x0000001e26147231 */ /* 0x000fe20000000014 */
[----:B------:R-:W-:-:S08]  /*1ff0*/  HFMA2.MMA R35, R45, R19, R35 ;  /* 0x000000132d237235 */ /* 0x000fd00000000023 */
[----:B------:R-:W-:-:S11]  /*2000*/  HFMA2.MMA R15, R35, R29, R15 ;  /* 0x0000001d230f7235 */ /* 0x000fd6000000000f */
.L_x_14:
[----:B------:R-:W-:-:S05]  /*2010*/  MOV R17, UR6 ;  /* 0x0000000600117c02 */ /* 0x000fca0008000f00 */
[----:B------:R-:W-:-:S05]  /*2020*/  IMAD.WIDE R58, R17, 0x4, R58 ;  /* 0x00000004113a7825 */ /* 0x000fca00078e023a */
[----:B------:R-:W2:Y:S02]  /*2030*/  LDG.E.128.CONSTANT R16, desc[UR8][R58.64] ;  /* 0x000000083a107981 */ /* 0x000ea4000c1e9d00 */
[C---:B--2---:R-:W-:Y:S02]  /*2040*/  LOP3.LUT R35, R16.reuse, 0xf000f, RZ, 0xc0, !PT ;  /* 0x000f000f10237812 */ /* 0x044fe400078ec0ff */
[----:B------:R-:W-:Y:S02]  /*2050*/  LOP3.LUT R36, R16, 0xf000f0, RZ, 0xc0, !PT ;  /* 0x00f000f010247812 */ /* 0x000fe400078ec0ff */
[C---:B------:R-:W-:Y:S02]  /*2060*/  LOP3.LUT R37, R17.reuse, 0xf000f, RZ, 0xc0, !PT ;  /* 0x000f000f11257812 */ /* 0x040fe400078ec0ff */
[----:B------:R-:W-:Y:S02]  /*2070*/  SHF.R.U32.HI R44, RZ, 0x8, R16 ;  /* 0x00000008ff2c7819 */ /* 0x000fe40000011610 */
[----:B------:R-:W-:-:S02]  /*2080*/  LOP3.LUT R38, R17, 0xf000f0, RZ, 0xc0, !PT ;  /* 0x00f000f011267812 */ /* 0x000fc400078ec0ff */
[C---:B------:R-:W-:Y:S02]  /*2090*/  LOP3.LUT R39, R18.reuse, 0xf000f, RZ, 0xc0, !PT ;  /* 0x000f000f12277812 */ /* 0x040fe400078ec0ff */
[----:B------:R-:W-:Y:S02]  /*20a0*/  LOP3.LUT R40, R18, 0xf000f0, RZ, 0xc0, !PT ;  /* 0x00f000f012287812 */ /* 0x000fe400078ec0ff */
[----:B------:R-:W-:Y:S02]  /*20b0*/  LOP3.LUT R35, R35, 0x64006400, RZ, 0xfc, !PT ;  /* 0x6400640023237812 */ /* 0x000fe400078efcff */
[----:B------:R-:W-:Y:S02]  /*20c0*/  LOP3.LUT R36, R36, 0x64006400, RZ, 0xfc, !PT ;  /* 0x6400640024247812 */ /* 0x000fe400078efcff */
[----:B------:R-:W-:Y:S01]  /*20d0*/  SHF.R.U32.HI R17, RZ, 0x8, R17 ;  /* 0x00000008ff117819 */ /* 0x000fe20000011611 */
[----:B------:R-:W-:Y:S01]  /*20e0*/  HADD2 R34, R35, R28 ;  /* 0x0000001c23227230 */ /* 0x000fe20000000000 */
[----:B------:R-:W-:-:S02]  /*20f0*/  SHF.R.U32.HI R18, RZ, 0x8, R18 ;  /* 0x00000008ff127819 */ /* 0x000fc40000011612 */
[----:B------:R-:W-:Y:S01]  /*2100*/  LOP3.LUT R41, R19, 0xf000f, RZ, 0xc0, !PT ;  /* 0x000f000f13297812 */ /* 0x000fe200078ec0ff */
[----:B------:R-:W-:Y:S01]  /*2110*/  HFMA2.MMA R35, R36, 0.0625, 0.0625, R27 ;  /* 0x2c002c0024237835 */ /* 0x000fe2000000001b */
[----:B------:R-:W-:Y:S02]  /*2120*/  LOP3.LUT R37, R37, 0x64006400, RZ, 0xfc, !PT ;  /* 0x6400640025257812 */ /* 0x000fe400078efcff */
[----:B------:R-:W-:Y:S02]  /*2130*/  LOP3.LUT R42, R19, 0xf000f0, RZ, 0xc0, !PT ;  /* 0x00f000f0132a7812 */ /* 0x000fe400078ec0ff */
[----:B------:R-:W-:Y:S01]  /*2140*/  LOP3.LUT R43, R44, 0xf000f, RZ, 0xc0, !PT ;  /* 0x000f000f2c2b7812 */ /* 0x000fe200078ec0ff */
[----:B------:R-:W-:Y:S01]  /*2150*/  HADD2 R36, R37, R26 ;  /* 0x0000001a25247230 */ /* 0x000fe20000000000 */
[----:B------:R-:W-:Y:S02]  /*2160*/  LOP3.LUT R38, R38, 0x64006400, RZ, 0xfc, !PT ;  /* 0x6400640026267812 */ /* 0x000fe400078efcff */
[----:B------:R-:W-:-:S02]  /*2170*/  LOP3.LUT R39, R39, 0x64006400, RZ, 0xfc, !PT ;  /* 0x6400640027277812 */ /* 0x000fc400078efcff */
[----:B------:R-:W-:Y:S01]  /*2180*/  LOP3.LUT R44, R44, 0xf000f0, RZ, 0xc0, !PT ;  /* 0x00f000f02c2c7812 */ /* 0x000fe200078ec0ff */
[----:B------:R-:W-:Y:S01]  /*2190*/  HFMA2 R37, R38, 0.0625, 0.0625, R25 ;  /* 0x2c002c0026257831 */ /* 0x000fe20000000019 */
[----:B------:R-:W-:Y:S02]  /*21a0*/  LOP3.LUT R40, R40, 0x64006400, RZ, 0xfc, !PT ;  /* 0x6400640028287812 */ /* 0x000fe400078efcff */
[----:B------:R-:W-:Y:S01]  /*21b0*/  SHF.R.U32.HI R16, RZ, 0x8, R19 ;  /* 0x00000008ff107819 */ /* 0x000fe20000011613 */
[----:B------:R-:W-:Y:S01]  /*21c0*/  HFMA2.MMA R38, R39, 1, 1, R24 ;  /* 0x3c003c0027267835 */ /* 0x000fe20000000018 */
[----:B------:R-:W-:Y:S02]  /*21d0*/  LOP3.LUT R45, R17, 0xf000f, RZ, 0xc0, !PT ;  /* 0x000f000f112d7812 */ /* 0x000fe400078ec0ff */
[----:B------:R-:W-:Y:S01]  /*21e0*/  LOP3.LUT R19, R18, 0xf000f, RZ, 0xc0, !PT ;  /* 0x000f000f12137812 */ /* 0x000fe200078ec0ff */
[----:B------:R-:W-:Y:S01]  /*21f0*/  HFMA2.MMA R39, R40, 0.0625, 0.0625, R23 ;  /* 0x2c002c0028277835 */ /* 0x000fe20000000017 */
[----:B------:R-:W-:-:S02]  /*2200*/  LOP3.LUT R41, R41, 0x64006400, RZ, 0xfc, !PT ;  /* 0x6400640029297812 */ /* 0x000fc400078efcff */
[----:B------:R-:W-:Y:S02]  /*2210*/  LOP3.LUT R46, R17, 0xf000f0, RZ, 0xc0, !PT ;  /* 0x00f000f0112e7812 */ /* 0x000fe400078ec0ff */
[----:B------:R-:W-:Y:S01]  /*2220*/  LOP3.LUT R18, R18, 0xf000f0, RZ, 0xc0, !PT ;  /* 0x00f000f012127812 */ /* 0x000fe200078ec0ff */
[----:B------:R-:W-:Y:S01]  /*2230*/  HADD2 R40, R41, R22 ;  /* 0x0000001629287230 */ /* 0x000fe20000000000 */
[----:B------:R-:W-:Y:S02]  /*2240*/  LOP3.LUT R42, R42, 0x64006400, RZ, 0xfc, !PT ;  /* 0x640064002a2a7812 */ /* 0x000fe400078efcff */
[----:B------:R-:W-:Y:S02]  /*2250*/  LOP3.LUT R43, R43, 0x64006400, RZ, 0xfc, !PT ;  /* 0x640064002b2b7812 */ /* 0x000fe400078efcff */
[----:B------:R-:W-:Y:S01]  /*2260*/  LOP3.LUT R44, R44, 0x64006400, RZ, 0xfc, !PT ;  /* 0x640064002c2c7812 */ /* 0x000fe200078efcff */
[----:B------:R-:W-:Y:S01]  /*2270*/  HFMA2 R41, R42, 0.0625, 0.0625, R21 ;  /* 0x2c002c002a297831 */ /* 0x000fe20000000015 */
[----:B------:R-:W-:-:S02]  /*2280*/  LOP3.LUT R17, R16, 0xf000f, RZ, 0xc0, !PT ;  /* 0x000f000f10117812 */ /* 0x000fc400078ec0ff */
[----:B------:R-:W-:Y:S01]  /*2290*/  LOP3.LUT R16, R16, 0xf000f0, RZ, 0xc0, !PT ;  /* 0x00f000f010107812 */ /* 0x000fe200078ec0ff */
[----:B------:R-:W-:Y:S01]  /*22a0*/  HFMA2.MMA R42, R43, 1, 1, R28 ;  /* 0x3c003c002b2a7835 */ /* 0x000fe2000000001c */
[----:B------:R-:W-:Y:S01]  /*22b0*/  LOP3.LUT R45, R45, 0x64006400, RZ, 0xfc, !PT ;  /* 0x640064002d2d7812 */ /* 0x000fe200078efcff */
[----:B------:R-:W-:Y:S01]  /*22c0*/  HFMA2.MMA R43, R44, 0.0625, 0.0625, R27 ;  /* 0x2c002c002c2b7835 */ /* 0x000fe2000000001b */
[----:B------:R-:W-:Y:S02]  /*22d0*/  LOP3.LUT R46, R46, 0x64006400, RZ, 0xfc, !PT ;  /* 0x640064002e2e7812 */ /* 0x000fe400078efcff */
[----:B------:R-:W-:Y:S01]  /*22e0*/  LOP3.LUT R19, R19, 0x64006400, RZ, 0xfc, !PT ;  /* 0x6400640013137812 */ /* 0x000fe200078efcff */
[----:B------:R-:W-:Y:S01]  /*22f0*/  HADD2 R44, R45, R26 ;  /* 0x0000001a2d2c7230 */ /* 0x000fe20000000000 */
[----:B------:R-:W-:Y:S01]  /*2300*/  LOP3.LUT R18, R18, 0x64006400, RZ, 0xfc, !PT ;  /* 0x6400640012127812 */ /* 0x000fe200078efcff */
[----:B------:R-:W-:Y:S01]  /*2310*/  HFMA2 R45, R46, 0.0625, 0.0625, R25 ;  /* 0x2c002c002e2d7831 */ /* 0x000fe20000000019 */
[----:B------:R-:W-:-:S02]  /*2320*/  LOP3.LUT R17, R17, 0x64006400, RZ, 0xfc, !PT ;  /* 0x6400640011117812 */ /* 0x000fc400078efcff */
[----:B------:R-:W-:Y:S01]  /*2330*/  LOP3.LUT R16, R16, 0x64006400, RZ, 0xfc, !PT ;  /* 0x6400640010107812 */ /* 0x000fe200078efcff */
[----:B------:R-:W-:Y:S02]  /*2340*/  HFMA2.MMA R46, R19, 1, 1, R24 ;  /* 0x3c003c00132e7835 */ /* 0x000fe40000000018 */
[----:B------:R-:W-:Y:S01]  /*2350*/  HFMA2.MMA R47, R18, 0.0625, 0.0625, R23 ;  /* 0x2c002c00122f7835 */ /* 0x000fe20000000017 */
[----:B------:R-:W-:Y:S02]  /*2360*/  HADD2 R48, R17, R22 ;  /* 0x0000001611307230 */ /* 0x000fe40000000000 */
[----:B------:R-:W-:Y:S01]  /*2370*/  HFMA2 R49, R16, 0.0625, 0.0625, R21 ;  /* 0x2c002c0010317831 */ /* 0x000fe20000000015 */
[----:B------:R-:W-:Y:S07]  /*2380*/  @!P2 BRA `(.L_x_17) ;  /* 0x000000000054a947 */ /* 0x000fee0003800000 */
        /* <DEDUP_REMOVED lines=21> */
.L_x_17:
        /* <DEDUP_REMOVED lines=26> */
.L_x_19:
        /* <DEDUP_REMOVED lines=28> */
.L_x_20:
        /* <DEDUP_REMOVED lines=23> */
.L_x_18:
        /* <DEDUP_REMOVED lines=77> */
.L_x_21:
        /* <DEDUP_REMOVED lines=26> */
.L_x_23:
        /* <DEDUP_REMOVED lines=28> */
.L_x_24:
        /* <DEDUP_REMOVED lines=23> */
.L_x_22:
        /* <DEDUP_REMOVED lines=77> */
.L_x_25:
        /* <DEDUP_REMOVED lines=26> */
.L_x_27:
        /* <DEDUP_REMOVED lines=28> */
.L_x_28:
        /* <DEDUP_REMOVED lines=23> */
.L_x_26:
[----:B------:R-:W-:Y:S01]  /*3cf0*/  UIADD3 UR10, UR10, 0x20, URZ ;  /* 0x000000200a0a7890 */ /* 0x000fe2000fffe03f */
[----:B------:R-:W-:Y:S01]  /*3d00*/  MOV R17, UR6 ;  /* 0x0000000600117c02 */ /* 0x000fe20008000f00 */
[----:B------:R-:W-:Y:S02]  /*3d10*/  UIADD3 UR5, UR5, 0x40, URZ ;  /* 0x0000004005057890 */ /* 0x000fe4000fffe03f */
[----:B------:R-:W-:Y:S02]  /*3d20*/  UISETP.GE.AND UP0, UPT, UR10, UR7, UPT ;  /* 0x000000070a00728c */ /* 0x000fe4000bf06270 */
[----:B------:R-:W-:-:S04]  /*3d30*/  IMAD.WIDE R58, R17, 0x4, R58 ;  /* 0x00000004113a7825 */ /* 0x000fc800078e023a */
[----:B------:R-:W-:-:S13]  /*3d40*/  PLOP3.LUT P0, PT, PT, PT, UP0, 0x80, 0x0 ;  /* 0x000000000000781c */ /* 0x000fda0003f0f008 */
[----:B------:R-:W-:Y:S05]  /*3d50*/  @!P0 BRA `(.L_x_29) ;  /* 0xffffffd400808947 */ /* 0x000fea000383ffff */
.L_x_11:
[----:B------:R-:W0:Y:S01]  /*3d60*/  S2UR UR4, SR_CTAID.Y ;  /* 0x00000000000479c3 */ /* 0x000e220000002600 */
[----:B------:R-:W-:Y:S02]  /*3d70*/  HADD2 R12, R12.H0_H0, R12.H1_H1 ;  /* 0x3000000c0c0c7230 */ /* 0x000fe40000000800 */
[----:B------:R-:W-:-:S05]  /*3d80*/  HADD2 R18, R11.H0_H0, R11.H1_H1 ;  /* 0x3000000b0b127230 */ /* 0x000fca0000000800 */
[----:B------:R-:W1:Y:S01]  /*3d90*/  LDC.64 R16, c[0x0][0x230] ;  /* 0x00008c00ff107b82 */ /* 0x000e620000000a00 */
[----:B------:R-:W-:Y:S01]  /*3da0*/  PRMT R12, R12, 0x5410, R18 ;  /* 0x000054100c0c7816 */ /* 0x000fe20000000012 */
[----:B0-----:R-:W-:-:S06]  /*3db0*/  USHF.L.U32 UR4, UR4, 0x2, URZ ;  /* 0x0000000204047899 */ /* 0x001fcc000800063f */
[----:B------:R-:W-:-:S05]  /*3dc0*/  MOV R19, UR4 ;  /* 0x0000000400137c02 */ /* 0x000fca0008000f00 */
[----:B------:R-:W-:-:S04]  /*3dd0*/  IMAD R19, R19, UR6, R56 ;  /* 0x0000000613137c24 */ /* 0x000fc8000f8e0238 */
[----:B-1----:R-:W-:-:S05]  /*3de0*/  IMAD.WIDE R16, R19, 0x2, R16 ;  /* 0x0000000213107825 */ /* 0x002fca00078e0210 */
[----:B------:R0:W-:Y:S01]  /*3df0*/  ATOM.E.ADD.F16x2.RN.STRONG.GPU P0, RZ, desc[UR8][R16.64], R12 ;  /* 0x0000000c10ff79a2 */ /* 0x0001e2000810e1c8 */
[----:B------:R-:W-:Y:S01]  /*3e00*/  HADD2 R19, R10.H0_H0, R10.H1_H1 ;  /* 0x3000000a0a137230 */ /* 0x000fe20000000800 */
[----:B------:R-:W-:Y:S01]  /*3e10*/  BSSY B0, `(.L_x_30) ;  /* 0x0000012000007945 */ /* 0x000fe20003800000 */
[----:B------:R-:W-:-:S05]  /*3e20*/  HADD2 R21, R9.H0_H0, R9.H1_H1 ;  /* 0x3000000909157230 */ /* 0x000fca0000000800 */
[----:B------:R-:W-:Y:S01]  /*3e30*/  PRMT R19, R19, 0x5410, R21 ;  /* 0x0000541013137816 */ /* 0x000fe20000000015 */
[----:B0-----:R-:W-:Y:S06]  /*3e40*/  @P0 BRA `(.L_x_31) ;  /* 0x0000000000380947 */ /* 0x001fec0003800000 */
[----:B------:R-:W0:Y:S02]  /*3e50*/  QSPC.E.S P0, RZ, [R16] ;  /* 0x0000000010ff73aa */ /* 0x000e240000000500 */
[----:B0-----:R-:W-:Y:S05]  /*3e60*/  @!P0 BRA `(.L_x_32) ;  /* 0x0000000000248947 */ /* 0x001fea0003800000 */
[----:B------:R-:W-:Y:S02]  /*3e70*/  MOV R10, R16 ;  /* 0x00000010000a7202 */ /* 0x000fe40000000f00 */
[----:B------:R-:W-:Y:S02]  /*3e80*/  PRMT R12, R12, 0x5410, R18 ;  /* 0x000054100c0c7816 */ /* 0x000fe40000000012 */
[----:B------:R-:W-:-:S07]  /*3e90*/  MOV R9, R10 ;  /* 0x0000000a00097202 */ /* 0x000fce0000000f00 */
.L_x_33:
[----:B------:R-:W0:Y:S02]  /*3ea0*/  LDS R10, [R9] ;  /* 0x00000000090a7984 */ /* 0x000e240000000800 */
[----:B0-----:R-:W-:-:S10]  /*3eb0*/  HFMA2.MMA R11, R10, 1, 1, R12 ;  /* 0x3c003c000a0b7835 */ /* 0x001fd4000000000c */
[----:B------:R-:W0:Y:S02]  /*3ec0*/  ATOMS.CAST.SPIN R11, [R9], R10, R11 ;  /* 0x0000000a090b738d */ /* 0x000e24000180000b */
[----:B0-----:R-:W-:-:S13]  /*3ed0*/  ISETP.EQ.U32.AND P0, PT, R11, 0x1, PT ;  /* 0x000000010b00780c */ /* 0x001fda0003f02070 */
[----:B------:R-:W-:Y:S05]  /*3ee0*/  @!P0 BRA `(.L_x_33) ;  /* 0xfffffffc00ec8947 */ /* 0x000fea000383ffff */
[----:B------:R-:W-:Y:S05]  /*3ef0*/  BRA `(.L_x_31) ;  /* 0x00000000000c7947 */ /* 0x000fea0003800000 */
.L_x_32:
[----:B------:R-:W2:Y:S02]  /*3f00*/  LD.E R9, desc[UR8][R16.64] ;  /* 0x0000000810097980 */ /* 0x000ea4000c101900 */
[----:B--2---:R-:W-:-:S05]  /*3f10*/  IADD3 R9, R12, R9, RZ ;  /* 0x000000090c097210 */ /* 0x004fca0007ffe0ff */
[----:B------:R0:W-:Y:S02]  /*3f20*/  ST.E desc[UR8][R16.64], R9 ;  /* 0x0000000910007985 */ /* 0x0001e4000c101908 */
.L_x_31:
[----:B------:R-:W-:Y:S05]  /*3f30*/  BSYNC B0 ;  /* 0x0000000000007941 */ /* 0x000fea0003800000 */
.L_x_30:
[----:B------:R1:W-:Y:S01]  /*3f40*/  ATOM.E.ADD.F16x2.RN.STRONG.GPU P0, RZ, desc[UR8][R16.64+0x4], R19 ;  /* 0x0000041310ff79a2 */ /* 0x0003e2000810e1c8 */
[----:B------:R-:W-:Y:S04]  /*3f50*/  BSSY B0, `(.L_x_34) ;  /* 0x0000010000007945 */ /* 0x000fe80003800000 */
[----:B-1----:R-:W-:Y:S05]  /*3f60*/  @P0 BRA `(.L_x_35) ;  /* 0x0000000000380947 */ /* 0x002fea0003800000 */
[----:B------:R-:W1:Y:S02]  /*3f70*/  QSPC.E.S P0, RZ, [R16+0x4] ;  /* 0x0000040010ff73aa */ /* 0x000e640000000500 */
[----:B-1----:R-:W-:Y:S05]  /*3f80*/  @!P0 BRA `(.L_x_36) ;  /* 0x0000000000248947 */ /* 0x002fea0003800000 */
[----:B------:R-:W-:Y:S02]  /*3f90*/  MOV R10, R16 ;  /* 0x00000010000a7202 */ /* 0x000fe40000000f00 */
[----:B------:R-:W-:Y:S02]  /*3fa0*/  PRMT R19, R19, 0x5410, R21 ;  /* 0x0000541013137816 */ /* 0x000fe40000000015 */
[----:B0-----:R-:W-:-:S07]  /*3fb0*/  MOV R9, R10 ;  /* 0x0000000a00097202 */ /* 0x001fce0000000f00 */
.L_x_37:
[----:B------:R-:W0:Y:S02]  /*3fc0*/  LDS R10, [R9+0x4] ;  /* 0x00000400090a7984 */ /* 0x000e240000000800 */
[----:B0-----:R-:W-:-:S06]  /*3fd0*/  HADD2 R11, R10, R19 ;  /* 0x000000130a0b7230 */ /* 0x001fcc0000000000 */
[----:B------:R-:W0:Y:S02]  /*3fe0*/  ATOMS.CAST.SPIN R11, [R9+0x4], R10, R11 ;  /* 0x0000040a090b738d */ /* 0x000e24000180000b */
[----:B0-----:R-:W-:-:S13]  /*3ff0*/  ISETP.EQ.U32.AND P0, PT, R11, 0x1, PT ;  /* 0x000000010b00780c */ /* 0x001fda0003f02070 */
[----:B------:R-:W-:Y:S05]  /*4000*/  @!P0 BRA `(.L_x_37) ;  /* 0xfffffffc00ec8947 */ /* 0x000fea000383ffff */
[----:B------:R-:W-:Y:S05]  /*4010*/  BRA `(.L_x_35) ;  /* 0x00000000000c7947 */ /* 0x000fea0003800000 */
.L_x_36:
[----:B0-----:R-:W2:Y:S02]  /*4020*/  LD.E R9, desc[UR8][R16.64+0x4] ;  /* 0x0000040810097980 */ /* 0x001ea4000c101900 */
[----:B--2---:R-:W-:-:S05]  /*4030*/  IADD3 R9, R19, R9, RZ ;  /* 0x0000000913097210 */ /* 0x004fca0007ffe0ff */
[----:B------:R1:W-:Y:S02]  /*4040*/  ST.E desc[UR8][R16.64+0x4], R9 ;  /* 0x0000040910007985 */ /* 0x0003e4000c101908 */
.L_x_35:
[----:B------:R-:W-:Y:S05]  /*4050*/  BSYNC B0 ;  /* 0x0000000000007941 */ /* 0x000fea0003800000 */
.L_x_34:
[----:B------:R-:W-:Y:S05]  /*4060*/  @!P1 EXIT ;  /* 0x000000000000994d */ /* 0x000fea0003800000 */
[----:B------:R-:W-:Y:S01]  /*4070*/  MOV R11, UR6 ;  /* 0x00000006000b7c02 */ /* 0x000fe20008000f00 */
[----:B01----:R-:W-:Y:S02]  /*4080*/  HADD2 R9, R3.H0_H0, R3.H1_H1 ;  /* 0x3000000303097230 */ /* 0x003fe40000000800 */
[----:B------:R-:W-:Y:S02]  /*4090*/  HADD2 R10, R2.H0_H0, R2.H1_H1 ;  /* 0x30000002020a7230 */ /* 0x000fe40000000800 */
[----:B------:R-:W-:-:S03]  /*40a0*/  IMAD.WIDE R16, R11, 0x2, R16 ;  /* 0x000000020b107825 */ /* 0x000fc600078e0210 */
[----:B------:R-:W-:-:S05]  /*40b0*/  PRMT R9, R9, 0x5410, R10 ;  /* 0x0000541009097816 */ /* 0x000fca000000000a */
        /* <DEDUP_REMOVED lines=11> */
.L_x_41:
[----:B------:R-:W0:Y:S02]  /*4170*/  LDS R2, [R0] ;  /* 0x0000000000027984 */ /* 0x000e240000000800 */
[----:B0-----:R-:W-:-:S10]  /*4180*/  HFMA2.MMA R3, R2, 1, 1, R9 ;  /* 0x3c003c0002037835 */ /* 0x001fd40000000009 */
[----:B------:R-:W0:Y:S02]  /*4190*/  ATOMS.CAST.SPIN R3, [R0], R2, R3 ;  /* 0x000000020003738d */ /* 0x000e240001800003 */
[----:B0-----:R-:W-:-:S13]  /*41a0*/  ISETP.EQ.U32.AND P0, PT, R3, 0x1, PT ;  /* 0x000000010300780c */ /* 0x001fda0003f02070 */
[----:B------:R-:W-:Y:S05]  /*41b0*/  @!P0 BRA `(.L_x_41) ;  /* 0xfffffffc00ec8947 */ /* 0x000fea000383ffff */
[----:B------:R-:W-:Y:S05]  /*41c0*/  BRA `(.L_x_39) ;  /* 0x00000000000c7947 */ /* 0x000fea0003800000 */
.L_x_40:
[----:B------:R-:W2:Y:S02]  /*41d0*/  LD.E R0, desc[UR8][R16.64] ;  /* 0x0000000810007980 */ /* 0x000ea4000c101900 */
[----:B--2---:R-:W-:-:S05]  /*41e0*/  IADD3 R3, R9, R0, RZ ;  /* 0x0000000009037210 */ /* 0x004fca0007ffe0ff */
[----:B------:R0:W-:Y:S02]  /*41f0*/  ST.E desc[UR8][R16.64], R3 ;  /* 0x0000000310007985 */ /* 0x0001e4000c101908 */
.L_x_39:
[----:B------:R-:W-:Y:S05]  /*4200*/  BSYNC B0 ;  /* 0x0000000000007941 */ /* 0x000fea0003800000 */
.L_x_38:
[----:B------:R1:W-:Y:S01]  /*4210*/  ATOM.E.ADD.F16x2.RN.STRONG.GPU P0, RZ, desc[UR8][R16.64+0x4], R11 ;  /* 0x0000040b10ff79a2 */ /* 0x0003e2000810e1c8 */
[----:B------:R-:W-:Y:S04]  /*4220*/  BSSY B0, `(.L_x_42) ;  /* 0x0000010000007945 */ /* 0x000fe80003800000 */
[----:B-1----:R-:W-:Y:S05]  /*4230*/  @P0 BRA `(.L_x_43) ;  /* 0x0000000000380947 */ /* 0x002fea0003800000 */
[----:B------:R-:W1:Y:S02]  /*4240*/  QSPC.E.S P0, RZ, [R16+0x4] ;  /* 0x0000040010ff73aa */ /* 0x000e640000000500 */
[----:B-1----:R-:W-:Y:S05]  /*4250*/  @!P0 BRA `(.L_x_44) ;  /* 0x0000000000248947 */ /* 0x002fea0003800000 */
[----:B------:R-:W-:Y:S02]  /*4260*/  MOV R2, R16 ;  /* 0x0000001000027202 */ /* 0x000fe40000000f00 */
[----:B------:R-:W-:Y:S02]  /*4270*/  PRMT R11, R11, 0x5410, R13 ;  /* 0x000054100b0b7816 */ /* 0x000fe4000000000d */
[----:B------:R-:W-:-:S07]  /*4280*/  MOV R0, R2 ;  /* 0x0000000200007202 */ /* 0x000fce0000000f00 */
.L_x_45:
[----:B------:R-:W0:Y:S02]  /*4290*/  LDS R2, [R0+0x4] ;  /* 0x0000040000027984 */ /* 0x000e240000000800 */
[----:B0-----:R-:W-:-:S06]  /*42a0*/  HADD2 R3, R2, R11 ;  /* 0x0000000b02037230 */ /* 0x001fcc0000000000 */
[----:B------:R-:W0:Y:S02]  /*42b0*/  ATOMS.CAST.SPIN R3, [R0+0x4], R2, R3 ;  /* 0x000004020003738d */ /* 0x000e240001800003 */
[----:B0-----:R-:W-:-:S13]  /*42c0*/  ISETP.EQ.U32.AND P0, PT, R3, 0x1, PT ;  /* 0x000000010300780c */ /* 0x001fda0003f02070 */
[----:B------:R-:W-:Y:S05]  /*42d0*/  @!P0 BRA `(.L_x_45) ;  /* 0xfffffffc00ec8947 */ /* 0x000fea000383ffff */
[----:B------:R-:W-:Y:S05]  /*42e0*/  BRA `(.L_x_43) ;  /* 0x00000000000c7947 */ /* 0x000fea0003800000 */
.L_x_44:
[----:B------:R-:W0:Y:S02]  /*42f0*/  LD.E R0, desc[UR8][R16.64+0x4] ;  /* 0x0000040810007980 */ /* 0x000e24000c101900 */
[----:B0-----:R-:W-:-:S05]  /*4300*/  IADD3 R3, R11, R0, RZ ;  /* 0x000000000b037210 */ /* 0x001fca0007ffe0ff */
[----:B------:R1:W-:Y:S02]  /*4310*/  ST.E desc[UR8][R16.64+0x4], R3 ;  /* 0x0000040310007985 */ /* 0x0003e4000c101908 */
.L_x_43:
[----:B------:R-:W-:Y:S05]  /*4320*/  BSYNC B0 ;  /* 0x0000000000007941 */ /* 0x000fea0003800000 */
.L_x_42:
[----:B------:R-:W-:-:S13]  /*4330*/  ISETP.NE.AND P0, PT, R57, 0x2, PT ;  /* 0x000000023900780c */ /* 0x000fda0003f05270 */
[----:B------:R-:W-:Y:S05]  /*4340*/  @!P0 EXIT ;  /* 0x000000000000894d */ /* 0x000fea0003800000 */
[----:B01----:R-:W-:Y:S01]  /*4350*/  MOV R3, UR6 ;  /* 0x0000000600037c02 */ /* 0x003fe20008000f00 */
[----:B------:R-:W-:Y:S02]  /*4360*/  HADD2 R8, R8.H0_H0, R8.H1_H1 ;  /* 0x3000000808087230 */ /* 0x000fe40000000800 */
        /* <DEDUP_REMOVED lines=14> */
.L_x_49:
[----:B------:R-:W0:Y:S02]  /*4450*/  LDS R2, [R0] ;  /* 0x0000000000027984 */ /* 0x000e240000000800 */
[----:B0-----:R-:W-:-:S10]  /*4460*/  HFMA2.MMA R3, R2, 1, 1, R8 ;  /* 0x3c003c0002037835 */ /* 0x001fd40000000008 */
[----:B------:R-:W0:Y:S02]  /*4470*/  ATOMS.CAST.SPIN R3, [R0], R2, R3 ;  /* 0x000000020003738d */ /* 0x000e240001800003 */
[----:B0-----:R-:W-:-:S13]  /*4480*/  ISETP.EQ.U32.AND P0, PT, R3, 0x1, PT ;  /* 0x000000010300780c */ /* 0x001fda0003f02070 */
[----:B------:R-:W-:Y:S05]  /*4490*/  @!P0 BRA `(.L_x_49) ;  /* 0xfffffffc00ec8947 */ /* 0x000fea000383ffff */
[----:B------:R-:W-:Y:S05]  /*44a0*/  BRA `(.L_x_47) ;  /* 0x00000000000c7947 */ /* 0x000fea0003800000 */
.L_x_48:
[----:B------:R-:W2:Y:S02]  /*44b0*/  LD.E R0, desc[UR8][R16.64] ;  /* 0x0000000810007980 */ /* 0x000ea4000c101900 */
[----:B--2---:R-:W-:-:S05]  /*44c0*/  IADD3 R3, R8, R0, RZ ;  /* 0x0000000008037210 */ /* 0x004fca0007ffe0ff */
[----:B------:R0:W-:Y:S02]  /*44d0*/  ST.E desc[UR8][R16.64], R3 ;  /* 0x0000000310007985 */ /* 0x0001e4000c101908 */
.L_x_47:
[----:B------:R-:W-:Y:S05]  /*44e0*/  BSYNC B0 ;  /* 0x0000000000007941 */ /* 0x000fea0003800000 */
.L_x_46:
        /* <DEDUP_REMOVED lines=8> */
.L_x_53:
[----:B------:R-:W0:Y:S02]  /*4570*/  LDS R2, [R0+0x4] ;  /* 0x0000040000027984 */ /* 0x000e240000000800 */
[----:B0-----:R-:W-:-:S06]  /*4580*/  HADD2 R3, R2, R6 ;  /* 0x0000000602037230 */ /* 0x001fcc0000000000 */
[----:B------:R-:W0:Y:S02]  /*4590*/  ATOMS.CAST.SPIN R3, [R0+0x4], R2, R3 ;  /* 0x000004020003738d */ /* 0x000e240001800003 */
[----:B0-----:R-:W-:-:S13]  /*45a0*/  ISETP.EQ.U32.AND P0, PT, R3, 0x1, PT ;  /* 0x000000010300780c */ /* 0x001fda0003f02070 */
[----:B------:R-:W-:Y:S05]  /*45b0*/  @!P0 BRA `(.L_x_53) ;  /* 0xfffffffc00ec8947 */ /* 0x000fea000383ffff */
[----:B------:R-:W-:Y:S05]  /*45c0*/  BRA `(.L_x_51) ;  /* 0x00000000000c7947 */ /* 0x000fea0003800000 */
.L_x_52:
[----:B------:R-:W0:Y:S02]  /*45d0*/  LD.E R0, desc[UR8][R16.64+0x4] ;  /* 0x0000040810007980 */ /* 0x000e24000c101900 */
[----:B0-----:R-:W-:-:S05]  /*45e0*/  IADD3 R3, R6, R0, RZ ;  /* 0x0000000006037210 */ /* 0x001fca0007ffe0ff */
[----:B------:R1:W-:Y:S02]  /*45f0*/  ST.E desc[UR8][R16.64+0x4], R3 ;  /* 0x0000040310007985 */ /* 0x0003e4000c101908 */
.L_x_51:
[----:B------:R-:W-:Y:S05]  /*4600*/  BSYNC B0 ;  /* 0x0000000000007941 */ /* 0x000fea0003800000 */
.L_x_50:
[----:B------:R-:W-:-:S13]  /*4610*/  ISETP.GE.AND P0, PT, R57, 0x4, PT ;  /* 0x000000043900780c */ /* 0x000fda0003f06270 */
        /* <DEDUP_REMOVED lines=17> */
.L_x_57:
[----:B------:R-:W0:Y:S02]  /*4730*/  LDS R2, [R0] ;  /* 0x0000000000027984 */ /* 0x000e240000000800 */
[----:B0-----:R-:W-:-:S10]  /*4740*/  HFMA2.MMA R3, R2, 1, 1, R4 ;  /* 0x3c003c0002037835 */ /* 0x001fd40000000004 */
[----:B------:R-:W0:Y:S02]  /*4750*/  ATOMS.CAST.SPIN R3, [R0], R2, R3 ;  /* 0x000000020003738d */ /* 0x000e240001800003 */
[----:B0-----:R-:W-:-:S13]  /*4760*/  ISETP.EQ.U32.AND P0, PT, R3, 0x1, PT ;  /* 0x000000010300780c */ /* 0x001fda0003f02070 */
[----:B------:R-:W-:Y:S05]  /*4770*/  @!P0 BRA `(.L_x_57) ;  /* 0xfffffffc00ec8947 */ /* 0x000fea000383ffff */
[----:B------:R-:W-:Y:S05]  /*4780*/  BRA `(.L_x_55) ;  /* 0x00000000000c7947 */ /* 0x000fea0003800000 */
.L_x_56:
[----:B------:R-:W2:Y:S02]  /*4790*/  LD.E R0, desc[UR8][R16.64] ;  /* 0x0000000810007980 */ /* 0x000ea4000c101900 */
[----:B--2---:R-:W-:-:S05]  /*47a0*/  IADD3 R3, R4, R0, RZ ;  /* 0x0000000004037210 */ /* 0x004fca0007ffe0ff */
[----:B------:R0:W-:Y:S02]  /*47b0*/  ST.E desc[UR8][R16.64], R3 ;  /* 0x0000000310007985 */ /* 0x0001e4000c101908 */
.L_x_55:
[----:B------:R-:W-:Y:S05]  /*47c0*/  BSYNC B0 ;  /* 0x0000000000007941 */ /* 0x000fea0003800000 */
.L_x_54:
[----:B------:R1:W-:Y:S02]  /*47d0*/  ATOM.E.ADD.F16x2.RN.STRONG.GPU P0, RZ, desc[UR8][R16.64+0x4], R15 ;  /* 0x0000040f10ff79a2 */ /* 0x0003e4000810e1c8 */
[----:B-1----:R-:W-:Y:S05]  /*47e0*/  @P0 EXIT ;  /* 0x000000000000094d */ /* 0x002fea0003800000 */
[----:B------:R-:W1:Y:S02]  /*47f0*/  QSPC.E.S P0, RZ, [R16+0x4] ;  /* 0x0000040010ff73aa */ /* 0x000e640000000500 */
[----:B-1----:R-:W-:Y:S05]  /*4800*/  @!P0 BRA `(.L_x_58) ;  /* 0x0000000000248947 */ /* 0x002fea0003800000 */
[----:B------:R-:W-:Y:S02]  /*4810*/  MOV R2, R16 ;  /* 0x0000001000027202 */ /* 0x000fe40000000f00 */
[----:B------:R-:W-:Y:S02]  /*4820*/  PRMT R15, R15, 0x5410, R20 ;  /* 0x000054100f0f7816 */ /* 0x000fe40000000014 */
[----:B------:R-:W-:-:S07]  /*4830*/  MOV R0, R2 ;  /* 0x0000000200007202 */ /* 0x000fce0000000f00 */
.L_x_59:
[----:B------:R-:W0:Y:S02]  /*4840*/  LDS R2, [R0+0x4] ;  /* 0x0000040000027984 */ /* 0x000e240000000800 */
[----:B0-----:R-:W-:-:S06]  /*4850*/  HADD2 R3, R2, R15 ;  /* 0x0000000f02037230 */ /* 0x001fcc0000000000 */
[----:B------:R-:W0:Y:S02]  /*4860*/  ATOMS.CAST.SPIN R3, [R0+0x4], R2, R3 ;  /* 0x000004020003738d */ /* 0x000e240001800003 */
[----:B0-----:R-:W-:-:S13]  /*4870*/  ISETP.EQ.U32.AND P0, PT, R3, 0x1, PT ;  /* 0x000000010300780c */ /* 0x001fda0003f02070 */
[----:B------:R-:W-:Y:S05]  /*4880*/  @!P0 BRA `(.L_x_59) ;  /* 0xfffffffc00ec8947 */ /* 0x000fea000383ffff */
[----:B------:R-:W-:Y:S05]  /*4890*/  EXIT ;  /* 0x000000000000794d */ /* 0x000fea0003800000 */
.L_x_58:
[----:B------:R-:W0:Y:S02]  /*48a0*/  LD.E R0, desc[UR8][R16.64+0x4] ;  /* 0x0000040810007980 */ /* 0x000e24000c101900 */
[----:B0-----:R-:W-:-:S05]  /*48b0*/  IADD3 R3, R15, R0, RZ ;  /* 0x000000000f037210 */ /* 0x001fca0007ffe0ff */
[----:B------:R-:W-:Y:S01]  /*48c0*/  ST.E desc[UR8][R16.64+0x4], R3 ;  /* 0x0000040310007985 */ /* 0x000fe2000c101908 */
[----:B------:R-:W-:Y:S05]  /*48d0*/  EXIT ;  /* 0x000000000000794d */ /* 0x000fea0003800000 */
.L_x_60:
[----:B------:R-:W-:-:S00]  /*48e0*/  BRA `(.L_x_60) ;  /* 0xfffffffc00fc7947 */ /* 0x000fc0000383ffff */
[----:B------:R-:W-:-:S00]  /*48f0*/  NOP ;  /* 0x0000000000007918 */ /* 0x000fc00000000000 */
        /* <DEDUP_REMOVED lines=8> */
.L_x_158:


//--------------------- .text._Z28gemm_half_q_half_gptq_kernelILi3ELb1ELb0EEvPK6__halfPKjS4_S2_PS0_iiiiiPKtibS2_i --------------------------
	.section	.text._Z28gemm_half_q_half_gptq_kernelILi3ELb1ELb0EEvPK6__halfPKjS4_S2_PS0_iiiiiPKtibS2_i,"ax",@progbits
	.align	128
        .global         _Z28gemm_half_q_half_gptq_kernelILi3ELb1ELb0EEvPK6__halfPKjS4_S2_PS0_iiiiiPKtibS2_i
        .type           _Z28gemm_half_q_half_gptq_kernelILi3ELb1ELb0EEvPK6__halfPKjS4_S2_PS0_iiiiiPKtibS2_i,@function
        .size           _Z28gemm_half_q_half_gptq_kernelILi3ELb1ELb0EEvPK6__halfPKjS4_S2_PS0_iiiiiPKtibS2_i,(.L_x_159 - _Z28gemm_half_q_half_gptq_kernelILi3ELb1ELb0EEvPK6__halfPKjS4_S2_PS0_iiiiiPKtibS2_i)
        .other          _Z28gemm_half_q_half_gptq_kernelILi3ELb1ELb0EEvPK6__halfPKjS4_S2_PS0_iiiiiPKtibS2_i,@"STO_CUDA_ENTRY STV_DEFAULT"
_Z28gemm_half_q_half_gptq_kernelILi3ELb1ELb0EEvPK6__halfPKjS4_S2_PS0_iiiiiPKtibS2_i:
.text._Z28gemm_half_q_half_gptq_kernelILi3ELb1ELb0EEvPK6__halfPKjS4_S2_PS0_iiiiiPKtibS2_i:
        /* <DEDUP_REMOVED lines=12> */
[----:B------:R-:W-:-:S02]  /*00c0*/  VIMNMX R36, R36, 0x3, PT ;  /* 0x0000000324247848 */ /* 0x000fc40003fe0100 */
[----:B------:R-:W-:Y:S01]  /*00d0*/  PRMT R33, RZ, 0x7610, R33 ;  /* 0x00007610ff217816 */ /* 0x000fe20000000021 */
[----:B------:R-:W0:Y:S01]  /*00e0*/  S2R R10, SR_CTAID.X ;  /* 0x00000000000a7919 */ /* 0x000e220000002500 */
[----:B------:R-:W-:Y:S02]  /*00f0*/  ISETP.GE.AND P1, PT, R36, 0x2, PT ;  /* 0x000000022400780c */ /* 0x000fe40003f26270 */
[----:B------:R-:W-:Y:S01]  /*0100*/  PRMT R32, RZ, 0x7610, R32 ;  /* 0x00007610ff207816 */ /* 0x000fe20000000020 */
[----:B-1----:R-:W-:Y:S01]  /*0110*/  USHF.L.U32 UR11, UR6, 0x7, URZ ;  /* 0x00000007060b7899 */ /* 0x002fe2000800063f */
[----:B----4-:R-:W-:-:S09]  /*0120*/  PRMT R8, R35, 0x7610, R8 ;  /* 0x0000761023087816 */ /* 0x010fd20000000008 */
[----:B0-23--:R-:W-:Y:S05]  /*0130*/  @!P1 BRA `(.L_x_61) ;  /* 0x00000000003c9947 */ /* 0x00dfea0003800000 */
[----:B------:R-:W0:Y:S01]  /*0140*/  LDC R5, c[0x0][0x268] ;  /* 0x00009a00ff057b82 */ /* 0x000e220000000800 */
[----:B------:R-:W-:-:S07]  /*0150*/  ISETP.NE.AND P0, PT, R36, 0x2, PT ;  /* 0x000000022400780c */ /* 0x000fce0003f05270 */
[----:B------:R-:W1:Y:S01]  /*0160*/  LDC.64 R12, c[0x0][0x260] ;  /* 0x00009800ff0c7b82 */ /* 0x000e620000000a00 */
[----:B0-----:R-:W-:Y:S02]  /*0170*/  SHF.R.S32.HI R4, RZ, 0x1f, R5 ;  /* 0x0000001fff047819 */ /* 0x001fe40000011405 */
[C---:B------:R-:W-:Y:S02]  /*0180*/  SHF.L.U32 R7, R5.reuse, 0x1, RZ ;  /* 0x0000000105077819 */ /* 0x040fe400000006ff */
[----:B------:R-:W-:Y:S02]  /*0190*/  SHF.L.U64.HI R8, R5, 0x1, R4 ;  /* 0x0000000105087819 */ /* 0x000fe40000010204 */
[----:B-1----:R-:W-:-:S04]  /*01a0*/  IADD3 R4, P2, R7, R12, RZ ;  /* 0x0000000c07047210 */ /* 0x002fc80007f5e0ff */
[----:B------:R-:W-:Y:S02]  /*01b0*/  IADD3.X R5, R8, R13, RZ, P2, !PT ;  /* 0x0000000d08057210 */ /* 0x000fe400017fe4ff */
[----:B------:R-:W-:-:S03]  /*01c0*/  @P0 IADD3 R6, P2, R4, R7, RZ ;  /* 0x0000000704060210 */ /* 0x000fc60007f5e0ff */
[----:B------:R-:W2:Y:S01]  /*01d0*/  LDG.E.U16 R32, desc[UR8][R4.64] ;  /* 0x0000000804207981 */ /* 0x000ea2000c1e1500 */
[----:B------:R-:W-:-:S05]  /*01e0*/  @P0 IADD3.X R7, R5, R8, RZ, P2, !PT ;  /* 0x0000000805070210 */ /* 0x000fca00017fe4ff */
[----:B------:R-:W3:Y:S01]  /*01f0*/  @P0 LDG.E.U16 R33, desc[UR8][R6.64] ;  /* 0x0000000806210981 */ /* 0x000ee2000c1e1500 */
[----:B--2---:R-:W-:-:S04]  /*0200*/  LOP3.LUT R8, R32, R35, RZ, 0xfc, !PT ;  /* 0x0000002320087212 */ /* 0x004fc800078efcff */
[----:B---3--:R-:W-:-:S04]  /*0210*/  @P0 LOP3.LUT R9, R33, R8, RZ, 0xfc, !PT ;  /* 0x0000000821090212 */ /* 0x008fc800078efcff */
[----:B------:R-:W-:-:S07]  /*0220*/  @P0 PRMT R8, R9, 0x7610, R8 ;  /* 0x0000761009080816 */ /* 0x000fce0000000008 */
.L_x_61:
[----:B------:R-:W-:Y:S02]  /*0230*/  PRMT R4, R8, 0x9910, RZ ;  /* 0x0000991008047816 */ /* 0x000fe400000000ff */
[----:B------:R-:W-:Y:S02]  /*0240*/  MOV R6, UR11 ;  /* 0x0000000b00067c02 */ /* 0x000fe40008000f00 */
[----:B------:R-:W-:Y:S02]  /*0250*/  ISETP.NE.AND P0, PT, R4, RZ, PT ;  /* 0x000000ff0400720c */ /* 0x000fe40003f05270 */
[----:B------:R-:W-:-:S04]  /*0260*/  VIADDMNMX R6, R6, 0x80, R3, PT ;  /* 0x0000008006067846 */ /* 0x000fc80003800103 */
[----:B------:R-:W-:-:S07]  /*0270*/  R2UR UR10, R6 ;  /* 0x00000000060a72ca */ /* 0x000fce00000e0000 */
[----:B------:R-:W-:Y:S08]  /*0280*/  @!P0 EXIT ;  /* 0x000000000000894d */ /* 0x000ff00003800000 */
[----:B------:R-:W-:Y:S01]  /*0290*/  IADD3 R4, R2, UR11, RZ ;  /* 0x0000000b02047c10 */ /* 0x000fe2000fffe0ff */
[----:B------:R-:W-:Y:S01]  /*02a0*/  BSSY B0, `(.L_x_62) ;  /* 0x000006d000007945 */ /* 0x000fe20003800000 */
[----:B------:R-:W-:Y:S02]  /*02b0*/  SHF.L.U32 R5, R10, 0x9, RZ ;  /* 0x000000090a057819 */ /* 0x000fe400000006ff */
[----:B------:R-:W-:-:S03]  /*02c0*/  ISETP.GE.AND P0, PT, R4, UR10, PT ;  /* 0x0000000a04007c0c */ /* 0x000fc6000bf06270 */
[----:B------:R-:W-:-:S10]  /*02d0*/  IMAD R34, R2, 0x4, R5 ;  /* 0x0000000402227824 */ /* 0x000fd400078e0205 */
[----:B------:R-:W-:Y:S05]  /*02e0*/  @P0 BRA `(.L_x_63) ;  /* 0x0000000400a00947 */ /* 0x000fea0003800000 */
[----:B------:R-:W-:Y:S01]  /*02f0*/  ULDC.64 UR4, c[0x0][0x250] ;  /* 0x0000940000047ab9 */ /* 0x000fe20000000a00 */
[----:B------:R-:W-:Y:S02]  /*0300*/  SHF.R.S32.HI R7, RZ, 0x1f, R4 ;  /* 0x0000001fff077819 */ /* 0x000fe40000011404 */
[----:B------:R-:W-:-:S04]  /*0310*/  ISETP.NE.U32.AND P0, PT, RZ, UR4, PT ;  /* 0x00000004ff007c0c */ /* 0x000fc8000bf05070 */
[----:B------:R-:W-:-:S13]  /*0320*/  ISETP.NE.AND.EX P0, PT, RZ, UR5, PT, P0 ;  /* 0x00000005ff007c0c */ /* 0x000fda000bf05300 */
[----:B------:R-:W-:Y:S05]  /*0330*/  @!P0 BRA `(.L_x_64) ;  /* 0x0000000000d08947 */ /* 0x000fea0003800000 */
[----:B------:R-:W-:Y:S01]  /*0340*/  LEA R8, P0, R4, UR4, 0x1 ;  /* 0x0000000404087c11 */ /* 0x000fe2000f8008ff */
[----:B------:R-:W-:-:S03]  /*0350*/  ULDC.64 UR12, c[0x0][0x210] ;  /* 0x00008400000c7ab9 */ /* 0x000fc60000000a00 */
[----:B------:R-:W-:-:S05]  /*0360*/  LEA.HI.X R9, R4, UR5, R7, 0x1, P0 ;  /* 0x0000000504097c11 */ /* 0x000fca00080f0c07 */
[----:B------:R-:W2:Y:S01]  /*0370*/  LDG.E.U16.CONSTANT R8, desc[UR8][R8.64] ;  /* 0x0000000808087981 */ /* 0x000ea2000c1e9500 */
[----:B------:R-:W0:Y:S01]  /*0380*/  S2UR UR5, SR_CgaCtaId ;  /* 0x00000000000579c3 */ /* 0x000e220000008800 */
[----:B------:R-:W-:Y:S01]  /*0390*/  IMAD R4, R0, R3, RZ ;  /* 0x0000000300047224 */ /* 0x000fe200078e02ff */
[----:B------:R-:W-:Y:S01]  /*03a0*/  ISETP.GT.AND P2, PT, R36, 0x3, PT ;  /* 0x000000032400780c */ /* 0x000fe20003f44270 */
[----:B------:R-:W-:Y:S01]  /*03b0*/  UMOV UR4, 0x400 ;  /* 0x0000040000047882 */ /* 0x000fe20000000000 */
[----:B------:R-:W-:Y:S01]  /*03c0*/  HFMA2.MMA R15, -RZ, RZ, 0, 0 ;  /* 0x00000000ff0f7435 */ /* 0x000fe200000001ff */
[----:B------:R-:W-:Y:S01]  /*03d0*/  IMAD R7, R4, 0x3, RZ ;  /* 0x0000000304077824 */ /* 0x000fe200078e02ff */
[----:B0-----:R-:W-:-:S04]  /*03e0*/  ULEA UR4, UR5, UR4, 0x18 ;  /* 0x0000000405047291 */ /* 0x001fc8000f8ec03f */
[----:B--2---:R-:W-:-:S04]  /*03f0*/  IADD3 R4, P0, R8, R7, RZ ;  /* 0x0000000708047210 */ /* 0x004fc80007f1e0ff */
[----:B------:R-:W-:Y:S02]  /*0400*/  LEA.HI.X.SX32 R7, R7, RZ, 0x1, P0 ;  /* 0x000000ff07077211 */ /* 0x000fe400000f0eff */
[----:B------:R-:W-:-:S04]  /*0410*/  LEA R6, P0, R4, UR12, 0x1 ;  /* 0x0000000c04067c11 */ /* 0x000fc8000f8008ff */
[----:B------:R-:W-:Y:S02]  /*0420*/  LEA.HI.X R7, R4, UR13, R7, 0x1, P0 ;  /* 0x0000000d04077c11 */ /* 0x000fe400080f0c07 */
[----:B------:R-:W-:Y:S02]  /*0430*/  LEA R4, R2, UR4, 0x1 ;  /* 0x0000000402047c11 */ /* 0x000fe4000f8e08ff */
[----:B------:R-:W-:Y:S01]  /*0440*/  PLOP3.LUT P0, PT, PT, PT, PT, 0x80, 0x0 ;  /* 0x000000000000781c */ /* 0x000fe20003f0f070 */
[----:B------:R-:W-:-:S12]  /*0450*/  @!P2 BRA `(.L_x_65) ;  /* 0x000000000048a947 */ /* 0x000fd80003800000 */
[----:B------:R-:W-:Y:S02]  /*0460*/  PLOP3.LUT P0, PT, PT, PT, PT, 0x8, 0x0 ;  /* 0x000000000000781c */ /* 0x000fe40003f0e170 */
[----:B------:R-:W-:-:S11]  /*0470*/  IADD3 R14, R36, -0x3, RZ ;  /* 0xfffffffd240e7810 */ /* 0x000fd60007ffe0ff */
.L_x_66:
        /* <DEDUP_REMOVED lines=16> */
.L_x_65:
[----:B------:R-:W-:-:S04]  /*0580*/  IADD3 R8, R36, -R15, RZ ;  /* 0x8000000f24087210 */ /* 0x000fc80007ffe0ff */
[----:B------:R-:W-:-:S13]  /*0590*/  ISETP.GT.AND P2, PT, R8, 0x1, PT ;  /* 0x000000010800780c */ /* 0x000fda0003f44270 */
[----:B------:R-:W-:Y:S01]  /*05a0*/  @P2 IMAD.WIDE R8, R3, 0x2, R6 ;  /* 0x0000000203082825 */ /* 0x000fe200078e0206 */
        /* <DEDUP_REMOVED lines=8> */
[----:B0-----:R-:W-:-:S06]  /*0630*/  @P2 VIADD R4, R4, 0x200 ;  /* 0x0000020004042836 */ /* 0x001fcc0000000000 */
[----:B------:R-:W-:Y:S05]  /*0640*/  @!P0 BRA `(.L_x_63) ;  /* 0x0000000000c88947 */ /* 0x000fea0003800000 */
[----:B------:R-:W2:Y:S04]  /*0650*/  LDG.E.U16.CONSTANT R7, desc[UR8][R6.64] ;  /* 0x0000000806077981 */ /* 0x000ea8000c1e9500 */
[----:B--2---:R1:W-:Y:S01]  /*0660*/  STS.U16 [R4], R7 ;  /* 0x0000000704007388 */ /* 0x0043e20000000400 */
[----:B------:R-:W-:Y:S05]  /*0670*/  BRA `(.L_x_63) ;  /* 0x0000000000bc7947 */ /* 0x000fea0003800000 */
.L_x_64:
[----:B------:R-:W0:Y:S01]  /*0680*/  S2UR UR5, SR_CgaCtaId ;  /* 0x00000000000579c3 */ /* 0x000e220000008800 */
[----:B------:R-:W-:Y:S01]  /*0690*/  IMAD R6, R0, R3, RZ ;  /* 0x0000000300067224 */ /* 0x000fe200078e02ff */
[----:B------:R-:W-:Y:S01]  /*06a0*/  ISETP.GT.AND P2, PT, R36, 0x3, PT ;  /* 0x000000032400780c */ /* 0x000fe20003f44270 */
[----:B------:R-:W-:Y:S01]  /*06b0*/  UMOV UR4, 0x400 ;  /* 0x0000040000047882 */ /* 0x000fe20000000000 */
[----:B------:R-:W-:Y:S01]  /*06c0*/  ULDC.64 UR12, c[0x0][0x210] ;  /* 0x00008400000c7ab9 */ /* 0x000fe20000000a00 */
[----:B------:R-:W-:Y:S01]  /*06d0*/  IMAD R6, R6, 0x3, RZ ;  /* 0x0000000306067824 */ /* 0x000fe200078e02ff */
[----:B------:R-:W-:-:S04]  /*06e0*/  HFMA2.MMA R15, -RZ, RZ, 0, 0 ;  /* 0x00000000ff0f7435 */ /* 0x000fc800000001ff */
        /* <DEDUP_REMOVED lines=10> */
.L_x_68:
        /* <DEDUP_REMOVED lines=16> */
.L_x_67:
[----:B------:R-:W-:-:S04]  /*0890*/  IADD3 R8, R36, -R15, RZ ;  /* 0x8000000f24087210 */ /* 0x000fc80007ffe0ff */
[----:B------:R-:W-:-:S13]  /*08a0*/  ISETP.GT.AND P2, PT, R8, 0x1, PT ;  /* 0x000000010800780c */ /* 0x000fda0003f44270 */
[----:B------:R-:W-:Y:S01]  /*08b0*/  @P2 PLOP3.LUT P0, PT, PT, PT, PT, 0x8, 0x0 ;  /* 0x000000000000281c */ /* 0x000fe20003f0e170 */
[----:B------:R-:W-:Y:S01]  /*08c0*/  @P2 IMAD.WIDE R8, R3, 0x2, R6 ;  /* 0x0000000203082825 */ /* 0x000fe200078e0206 */
        /* <DEDUP_REMOVED lines=8> */
[----:B0-----:R-:W-:-:S05]  /*0950*/  @P2 VIADD R4, R4, 0x200 ;  /* 0x0000020004042836 */ /* 0x001fca0000000000 */
[----:B----4-:R0:W-:Y:S02]  /*0960*/  @P0 STS.U16 [R4], R3 ;  /* 0x0000000304000388 */ /* 0x0101e40000000400 */
.L_x_63:
[----:B------:R-:W-:Y:S05]  /*0970*/  BSYNC B0 ;  /* 0x0000000000007941 */ /* 0x000fea0003800000 */
.L_x_62:
        /* <DEDUP_REMOVED lines=8> */
[----:B-1----:R-:W0:Y:S01]  /*0a00*/  LDC.64 R6, c[0x0][0x230] ;  /* 0x00008c00ff067b82 */ /* 0x002e220000000a00 */
[----:B------:R-:W-:Y:S01]  /*0a10*/  ISETP.GT.AND P2, PT, R36, 0x3, PT ;  /* 0x000000032400780c */ /* 0x000fe20003f44270 */
[----:B------:R-:W-:Y:S01]  /*0a20*/  IMAD R0, R0, UR7, RZ ;  /* 0x0000000700007c24 */ /* 0x000fe2000f8e02ff */
[----:B------:R-:W-:Y:S01]  /*0a30*/  HFMA2.MMA R11, -RZ, RZ, 0, 0 ;  /* 0x00000000ff0b7435 */ /* 0x000fe200000001ff */
[----:B------:R-:W-:Y:S02]  /*0a40*/  PLOP3.LUT P0, PT, PT, PT, PT, 0x80, 0x0 ;  /* 0x000000000000781c */ /* 0x000fe40003f0f070 */
[----:B------:R-:W-:-:S05]  /*0a50*/  IMAD R5, R0, 0x3, R5 ;  /* 0x0000000300057824 */ /* 0x000fca00078e0205 */
[----:B------:R-:W-:-:S05]  /*0a60*/  LEA R5, R2, R5, 0x2 ;  /* 0x0000000502057211 */ /* 0x000fca00078e10ff */
[----:B0-----:R-:W-:Y:S01]  /*0a70*/  IMAD.WIDE R2, R5, 0x2, R6 ;  /* 0x0000000205027825 */ /* 0x001fe200078e0206 */
[----:B------:R-:W-:Y:S06]  /*0a80*/  @!P2 BRA `(.L_x_70) ;  /* 0x000000000044a947 */ /* 0x000fec0003800000 */
[----:B------:R-:W-:Y:S02]  /*0a90*/  PLOP3.LUT P0, PT, PT, PT, PT, 0x8, 0x0 ;  /* 0x000000000000781c */ /* 0x000fe40003f0e170 */
[----:B------:R-:W-:-:S11]  /*0aa0*/  IADD3 R0, R36, -0x3, RZ ;  /* 0xfffffffd24007810 */ /* 0x000fd60007ffe0ff */
.L_x_71:
[----:B-1----:R-:W-:Y:S01]  /*0ab0*/  MOV R5, UR7 ;  /* 0x0000000700057c02 */ /* 0x002fe20008000f00 */
[----:B------:R0:W-:Y:S01]  /*0ac0*/  STG.E.64 desc[UR8][R2.64], RZ ;  /* 0x000000ff02007986 */ /* 0x0001e2000c101b08 */
[----:B------:R-:W-:Y:S01]  /*0ad0*/  MOV R7, UR7 ;  /* 0x0000000700077c02 */ /* 0x000fe20008000f00 */
[----:B------:R-:W-:Y:S01]  /*0ae0*/  VIADD R11, R11, 0x4 ;  /* 0x000000040b0b7836 */ /* 0x000fe20000000000 */
[----:B------:R-:W-:Y:S01]  /*0af0*/  MOV R9, UR7 ;  /* 0x0000000700097c02 */ /* 0x000fe20008000f00 */
[----:B------:R-:W-:Y:S01]  /*0b00*/  IMAD.WIDE R4, R5, 0x2, R2 ;  /* 0x0000000205047825 */ /* 0x000fe200078e0202 */
[----:B------:R-:W-:Y:S02]  /*0b10*/  MOV R13, UR7 ;  /* 0x00000007000d7c02 */ /* 0x000fe40008000f00 */
[----:B------:R-:W-:Y:S02]  /*0b20*/  ISETP.GE.AND P2, PT, R11, R0, PT ;  /* 0x000000000b00720c */ /* 0x000fe40003f46270 */
[----:B------:R1:W-:Y:S01]  /*0b30*/  STG.E.64 desc[UR8][R4.64], RZ ;  /* 0x000000ff04007986 */ /* 0x0003e2000c101b08 */
[----:B------:R-:W-:-:S05]  /*0b40*/  IMAD.WIDE R6, R7, 0x2, R4 ;  /* 0x0000000207067825 */ /* 0x000fca00078e0204 */
[----:B------:R1:W-:Y:S01]  /*0b50*/  STG.E.64 desc[UR8][R6.64], RZ ;  /* 0x000000ff06007986 */ /* 0x0003e2000c101b08 */
[----:B------:R-:W-:-:S05]  /*0b60*/  IMAD.WIDE R8, R9, 0x2, R6 ;  /* 0x0000000209087825 */ /* 0x000fca00078e0206 */
[----:B------:R1:W-:Y:S01]  /*0b70*/  STG.E.64 desc[UR8][R8.64], RZ ;  /* 0x000000ff08007986 */ /* 0x0003e2000c101b08 */
[----:B0-----:R-:W-:Y:S01]  /*0b80*/  IMAD.WIDE R2, R13, 0x2, R8 ;  /* 0x000000020d027825 */ /* 0x001fe200078e0208 */
[----:B------:R-:W-:Y:S06]  /*0b90*/  @!P2 BRA `(.L_x_71) ;  /* 0xfffffffc00c4a947 */ /* 0x000fec000383ffff */
.L_x_70:
[----:B------:R-:W-:Y:S02]  /*0ba0*/  IADD3 R0, R36, -R11, RZ ;  /* 0x8000000b24007210 */ /* 0x000fe40007ffe0ff */
[----:B-1----:R-:W-:Y:S02]  /*0bb0*/  MOV R5, UR7 ;  /* 0x0000000700057c02 */ /* 0x002fe40008000f00 */
        /* <DEDUP_REMOVED lines=10> */
.L_x_69:
[----:B------:R-:W-:Y:S02]  /*0c60*/  ULDC UR5, c[0x0][0x248] ;  /* 0x0000920000057ab9 */ /* 0x000fe40000000800 */
[----:B------:R-:W-:Y:S01]  /*0c70*/  MOV R0, UR5 ;  /* 0x0000000500007c02 */ /* 0x000fe20008000f00 */
[----:B------:R-:W-:-:S03]  /*0c80*/  ULOP3.LUT UR4, UR11, UR5, URZ, 0x3c, !UPT ;  /* 0x000000050b047292 */ /* 0x000fc6000f8e3c3f */
[----:B--2---:R-:W-:Y:S01]  /*0c90*/  IABS R5, R0 ;  /* 0x0000000000057213 */ /* 0x004fe20000000000 */
[----:B------:R-:W-:Y:S02]  /*0ca0*/  BAR.SYNC.DEFER_BLOCKING 0x0 ;  /* 0x0000000000007b1d */ /* 0x000fe40000010000 */
[----:B------:R-:W-:-:S04]  /*0cb0*/  ISETP.LE.AND P2, PT, RZ, UR4, PT ;  /* 0x00000004ff007c0c */ /* 0x000fc8000bf43270 */
[----:B------:R-:W2:Y:S08]  /*0cc0*/  I2F.RP R0, R5 ;  /* 0x0000000500007306 */ /* 0x000eb00000209400 */
[----:B--2---:R-:W2:Y:S02]  /*0cd0*/  MUFU.RCP R0, R0 ;  /* 0x0000000000007308 */ /* 0x004ea40000001000 */
[----:B--2---:R-:W-:-:S06]  /*0ce0*/  VIADD R2, R0, 0xffffffe ;  /* 0x0ffffffe00027836 */ /* 0x004fcc0000000000 */
[----:B0-----:R0:W1:Y:S02]  /*0cf0*/  F2I.FTZ.U32.TRUNC.NTZ R3, R2 ;  /* 0x0000000200037305 */ /* 0x001064000021f000 */
        /* <DEDUP_REMOVED lines=17> */
[----:B------:R-:W-:-:S05]  /*0e10*/  @P0 IADD3 R29, R29, 0x1, RZ ;  /* 0x000000011d1d0810 */ /* 0x000fca0007ffe0ff */
[----:B------:R-:W-:Y:S01]  /*0e20*/  @!P2 IMAD.MOV R29, RZ, RZ, -R29 ;  /* 0x000000ffff1da224 */ /* 0x000fe200078e0a1d */
        /* <DEDUP_REMOVED lines=18> */
[----:B------:R-:W-:Y:S02]  /*0f50*/  PLOP3.LUT P0, PT, PT, PT, UP0, 0x80, 0x0 ;  /* 0x000000000000781c */ /* 0x000fe40003f0f008 */
[----:B--2---:R-:W-:-:S04]  /*0f60*/  SHF.R.U32.HI R0, RZ, R31, R2 ;  /* 0x0000001fff007219 */ /* 0x004fc80000011602 */
[--C-:B------:R-:W-:Y:S02]  /*0f70*/  SHF.R.U32.HI R2, RZ, 0x4, R0.reuse ;  /* 0x00000004ff027819 */ /* 0x100fe40000011600 */
[----:B------:R-:W-:Y:S02]  /*0f80*/  LOP3.LUT R13, R0, 0xf, RZ, 0xc0, !PT ;  /* 0x0000000f000d7812 */ /* 0x000fe400078ec0ff */
[----:B------:R-:W-:Y:S02]  /*0f90*/  LOP3.LUT R14, R2, 0xf, RZ, 0xc0, !PT ;  /* 0x0000000f020e7812 */ /* 0x000fe400078ec0ff */
[--C-:B------:R-:W-:Y:S02]  /*0fa0*/  SHF.R.U32.HI R2, RZ, 0x8, R0.reuse ;  /* 0x00000008ff027819 */ /* 0x100fe40000011600 */
[----:B------:R-:W-:Y:S02]  /*0fb0*/  SHF.R.U32.HI R0, RZ, 0xc, R0 ;  /* 0x0000000cff007819 */ /* 0x000fe40000011600 */
[----:B------:R-:W-:-:S02]  /*0fc0*/  LOP3.LUT R15, R2, 0xf, RZ, 0xc0, !PT ;  /* 0x0000000f020f7812 */ /* 0x000fc400078ec0ff */
[----:B------:R-:W-:Y:S01]  /*0fd0*/  LOP3.LUT R16, R0, 0xf, RZ, 0xc0, !PT ;  /* 0x0000000f00107812 */ /* 0x000fe200078ec0ff */
[----:B------:R-:W-:Y:S01]  /*0fe0*/  IMAD.MOV.U32 R0, RZ, RZ, RZ ;  /* 0x000000ffff007224 */ /* 0x000fe200078e00ff */
[----:B------:R-:W-:Y:S02]  /*0ff0*/  IADD3 R3, R13, 0x1, RZ ;  /* 0x000000010d037810 */ /* 0x000fe40007ffe0ff */
[----:B------:R-:W-:Y:S02]  /*1000*/  IADD3 R7, R15, 0x1, RZ ;  /* 0x000000010f077810 */ /* 0x000fe40007ffe0ff */
[----:B0-----:R-:W-:Y:S02]  /*1010*/  IADD3 R4, R14, 0x1, RZ ;  /* 0x000000010e047810 */ /* 0x001fe40007ffe0ff */
[----:B------:R-:W-:Y:S01]  /*1020*/  IADD3 R8, R16, 0x1, RZ ;  /* 0x0000000110087810 */ /* 0x000fe20007ffe0ff */
[----:B------:R-:W0:Y:S01]  /*1030*/  I2F.F16 R3, R3 ;  /* 0x0000000300037306 */ /* 0x000e220000200c00 */
[----:B------:R-:W-:-:S02]  /*1040*/  IADD3 R14, R14, 0xe401, RZ ;  /* 0x0000e4010e0e7810 */ /* 0x000fc40007ffe0ff */
[----:B------:R-:W-:Y:S02]  /*1050*/  IADD3 R13, R13, 0xe401, RZ ;  /* 0x0000e4010d0d7810 */ /* 0x000fe40007ffe0ff */
[----:B------:R-:W-:Y:S02]  /*1060*/  IADD3 R15, R15, 0xe401, RZ ;  /* 0x0000e4010f0f7810 */ /* 0x000fe40007ffe0ff */
[----:B------:R-:W-:Y:S01]  /*1070*/  IADD3 R16, R16, 0xe401, RZ ;  /* 0x0000e40110107810 */ /* 0x000fe20007ffe0ff */
[----:B------:R-:W1:Y:S01]  /*1080*/  I2F.F16 R5, R4 ;  /* 0x0000000400057306 */ /* 0x000e620000200c00 */
[----:B------:R-:W-:Y:S02]  /*1090*/  PRMT R22, R14, 0x5410, R14 ;  /* 0x000054100e167816 */ /* 0x000fe4000000000e */
[C-C-:B---3--:R-:W-:Y:S02]  /*10a0*/  PRMT R27, R17.reuse, 0x5410, R17.reuse ;  /* 0x00005410111b7816 */ /* 0x148fe40000000011 */
[----:B------:R-:W-:Y:S01]  /*10b0*/  PRMT R28, R17, 0x7632, R17 ;  /* 0x00007632111c7816 */ /* 0x000fe20000000011 */
[----:B0-----:R-:W-:-:S02]  /*10c0*/  HADD2 R23, R6.H0_H0, -R3.H0_H0 ;  /* 0xa000000306177230 */ /* 0x001fc40000000800 */
[----:B------:R-:W0:Y:S01]  /*10d0*/  I2F.F16 R7, R7 ;  /* 0x0000000700077306 */ /* 0x000e220000200c00 */
[----:B------:R-:W-:Y:S02]  /*10e0*/  CS2R R2, SRZ ;  /* 0x0000000000027805 */ /* 0x000fe4000001ff00 */
[C-C-:B----4-:R-:W-:Y:S02]  /*10f0*/  PRMT R25, R18.reuse, 0x5410, R18.reuse ;  /* 0x0000541012197816 */ /* 0x150fe40000000012 */
[----:B------:R-:W-:Y:S02]  /*1100*/  PRMT R26, R18, 0x7632, R18 ;  /* 0x00007632121a7816 */ /* 0x000fe40000000012 */
[----:B------:R-:W-:Y:S01]  /*1110*/  PRMT R24, R13, 0x5410, R13 ;  /* 0x000054100d187816 */ /* 0x000fe2000000000d */
[----:B-1----:R-:W-:Y:S01]  /*1120*/  HADD2 R21, R6.H0_H0, -R5.H0_H0 ;  /* 0xa000000506157230 */ /* 0x002fe20000000800 */
[----:B------:R-:W1:Y:S01]  /*1130*/  I2F.F16 R9, R8 ;  /* 0x0000000800097306 */ /* 0x000e620000200c00 */
[----:B------:R-:W-:-:S02]  /*1140*/  CS2R R4, SRZ ;  /* 0x0000000000047805 */ /* 0x000fc4000001ff00 */
[----:B------:R-:W-:Y:S02]  /*1150*/  PRMT R20, R15, 0x5410, R15 ;  /* 0x000054100f147816 */ /* 0x000fe4000000000f */
[----:B------:R-:W-:Y:S01]  /*1160*/  PRMT R14, R16, 0x5410, R16 ;  /* 0x00005410100e7816 */ /* 0x000fe20000000010 */
[C---:B0-----:R-:W-:Y:S02]  /*1170*/  HADD2 R19, R6.reuse.H0_H0, -R7.H0_H0 ;  /* 0xa000000706137230 */ /* 0x041fe40000000800 */
[----:B-1----:R-:W-:Y:S01]  /*1180*/  HADD2 R37, R6.H0_H0, -R9.H0_H0 ;  /* 0xa000000906257230 */ /* 0x002fe20000000800 */
[----:B------:R-:W-:Y:S02]  /*1190*/  CS2R R6, SRZ ;  /* 0x0000000000067805 */ /* 0x000fe4000001ff00 */
[----:B------:R-:W-:Y:S01]  /*11a0*/  CS2R R8, SRZ ;  /* 0x0000000000087805 */ /* 0x000fe2000001ff00 */
[----:B------:R-:W-:Y:S06]  /*11b0*/  @P0 BRA `(.L_x_72) ;  /* 0x0000002400300947 */ /* 0x000fec0003800000 */
[----:B------:R-:W-:Y:S01]  /*11c0*/  USHF.R.S32.HI UR4, URZ, 0x1f, UR11 ;  /* 0x0000001f3f047899 */ /* 0x000fe2000801140b */
[----:B------:R-:W0:Y:S01]  /*11d0*/  S2UR UR6, SR_CgaCtaId ;  /* 0x00000000000679c3 */ /* 0x000e220000008800 */
[----:B------:R-:W-:Y:S01]  /*11e0*/  ULDC.64 UR12, c[0x0][0x218] ;  /* 0x00008600000c7ab9 */ /* 0x000fe20000000a00 */
[----:B------:R-:W-:Y:S01]  /*11f0*/  MOV R15, R19 ;  /* 0x00000013000f7202 */ /* 0x000fe20000000f00 */
[----:B------:R-:W-:Y:S01]  /*1200*/  ULEA.HI UR4, UR4, UR11, URZ, 0x3 ;  /* 0x0000000b04047291 */ /* 0x000fe2000f8f183f */
[----:B------:R-:W-:-:S03]  /*1210*/  IMAD.MOV.U32 R13, RZ, RZ, R37 ;  /* 0x000000ffff0d7224 */ /* 0x000fc600078e0025 */
[----:B------:R-:W-:-:S04]  /*1220*/  USHF.R.S32.HI UR4, URZ, 0x3, UR4 ;  /* 0x000000033f047899 */ /* 0x000fc80008011404 */
[----:B------:R-:W-:-:S04]  /*1230*/  UIMAD UR4, UR4, UR7, URZ ;  /* 0x00000007040472a4 */ /* 0x000fc8000f8e023f */
[----:B------:R-:W-:Y:S02]  /*1240*/  USHF.R.S32.HI UR7, URZ, 0x1f, UR4 ;  /* 0x0000001f3f077899 */ /* 0x000fe40008011404 */
[----:B------:R-:W-:Y:S01]  /*1250*/  IADD3 R55, P0, R34, UR4, RZ ;  /* 0x0000000422377c10 */ /* 0x000fe2000ff1e0ff */
[----:B------:R-:W-:-:S03]  /*1260*/  UIADD3 UR4, UR11, UR5, URZ ;  /* 0x000000050b047290 */ /* 0x000fc6000fffe03f */
[----:B------:R-:W-:Y:S01]  /*1270*/  LEA.HI.X.SX32 R0, R34, UR7, 0x1, P0 ;  /* 0x0000000722007c11 */ /* 0x000fe200080f0eff */
[----:B------:R-:W-:Y:S01]  /*1280*/  UMOV UR5, 0x400 ;  /* 0x0000040000057882 */ /* 0x000fe20000000000 */
[C---:B------:R-:W-:Y:S01]  /*1290*/  LEA R54, P0, R55.reuse, UR12, 0x2 ;  /* 0x0000000c37367c11 */ /* 0x040fe2000f8010ff */
[----:B0-----:R-:W-:Y:S01]  /*12a0*/  ULEA UR5, UR6, UR5, 0x18 ;  /* 0x0000000506057291 */ /* 0x001fe2000f8ec03f */
[----:B------:R-:W-:Y:S02]  /*12b0*/  ULDC UR7, c[0x0][0x23c] ;  /* 0x00008f0000077ab9 */ /* 0x000fe40000000800 */
[----:B------:R-:W-:Y:S01]  /*12c0*/  LEA.HI.X R55, R55, UR13, R0, 0x2, P0 ;  /* 0x0000000d37377c11 */ /* 0x000fe200080f1400 */
[----:B------:R-:W-:Y:S01]  /*12d0*/  UMOV UR6, UR4 ;  /* 0x0000000400067c82 */ /* 0x000fe20008000000 */
[----:B------:R-:W-:-:S07]  /*12e0*/  MOV R0, RZ ;  /* 0x000000ff00007202 */ /* 0x000fce0000000f00 */
.L_x_86:
[----:B------:R-:W2:Y:S01]  /*12f0*/  LDG.E.128.CONSTANT R16, desc[UR8][R54.64] ;  /* 0x0000000836107981 */ /* 0x000ea2000c1e9d00 */
[----:B------:R-:W-:Y:S01]  /*1300*/  UISETP.NE.AND UP0, UPT, UR11, UR6, UPT ;  /* 0x000000060b00728c */ /* 0x000fe2000bf05270 */
[----:B------:R-:W-:-:S05]  /*1310*/  ISETP.NE.AND P2, PT, R35, RZ, PT ;  /* 0x000000ff2300720c */ /* 0x000fca0003f45270 */
[----:B------:R-:W-:Y:S02]  /*1320*/  PLOP3.LUT P0, PT, PT, PT, UP0, 0x80, 0x0 ;  /* 0x000000000000781c */ /* 0x000fe40003f0f008 */
[C---:B--2---:R-:W-:Y:S02]  /*1330*/  LOP3.LUT R45, R18.reuse, 0xf000f, RZ, 0xc0, !PT ;  /* 0x000f000f122d7812 */ /* 0x044fe400078ec0ff */
[----:B------:R-:W-:Y:S02]  /*1340*/  LOP3.LUT R46, R18, 0xf000f0, RZ, 0xc0, !PT ;  /* 0x00f000f0122e7812 */ /* 0x000fe400078ec0ff */
[C---:B------:R-:W-:Y:S02]  /*1350*/  LOP3.LUT R37, R16.reuse, 0xf000f, RZ, 0xc0, !PT ;  /* 0x000f000f10257812 */ /* 0x040fe400078ec0ff */
[----:B------:R-:W-:Y:S02]  /*1360*/  LOP3.LUT R38, R16, 0xf000f0, RZ, 0xc0, !PT ;  /* 0x00f000f010267812 */ /* 0x000fe400078ec0ff */
[----:B------:R-:W-:-:S02]  /*1370*/  LOP3.LUT R41, R17, 0xf000f, RZ, 0xc0, !PT ;  /* 0x000f000f11297812 */ /* 0x000fc400078ec0ff */
[----:B------:R-:W-:Y:S02]  /*1380*/  LOP3.LUT R42, R17, 0xf000f0, RZ, 0xc0, !PT ;  /* 0x00f000f0112a7812 */ /* 0x000fe400078ec0ff */
[----:B------:R-:W-:Y:S02]  /*1390*/  SHF.R.U32.HI R18, RZ, 0x8, R18 ;  /* 0x00000008ff127819 */ /* 0x000fe40000011612 */
[----:B------:R-:W-:Y:S02]  /*13a0*/  SHF.R.U32.HI R16, RZ, 0x8, R16 ;  /* 0x00000008ff107819 */ /* 0x000fe40000011610 */
[----:B------:R-:W-:Y:S02]  /*13b0*/  SHF.R.U32.HI R17, RZ, 0x8, R17 ;  /* 0x00000008ff117819 */ /* 0x000fe40000011611 */
[C---:B------:R-:W-:Y:S02]  /*13c0*/  LOP3.LUT R49, R19.reuse, 0xf000f, RZ, 0xc0, !PT ;  /* 0x000f000f13317812 */ /* 0x040fe400078ec0ff */
[----:B------:R-:W-:-:S02]  /*13d0*/  LOP3.LUT R50, R19, 0xf000f0, RZ, 0xc0, !PT ;  /* 0x00f000f013327812 */ /* 0x000fc400078ec0ff */
[----:B------:R-:W-:Y:S02]  /*13e0*/  SHF.R.U32.HI R51, RZ, 0x8, R19 ;  /* 0x00000008ff337819 */ /* 0x000fe40000011613 */
[C---:B------:R-:W-:Y:S02]  /*13f0*/  LOP3.LUT R40, R18.reuse, 0xf000f, RZ, 0xc0, !PT ;  /* 0x000f000f12287812 */ /* 0x040fe400078ec0ff */
[----:B------:R-:W-:Y:S02]  /*1400*/  LOP3.LUT R39, R18, 0xf000f0, RZ, 0xc0, !PT ;  /* 0x00f000f012277812 */ /* 0x000fe400078ec0ff */
[----:B------:R-:W-:Y:S02]  /*1410*/  LOP3.LUT R37, R37, 0x64006400, RZ, 0xfc, !PT ;  /* 0x6400640025257812 */ /* 0x000fe400078efcff */
[----:B------:R-:W-:Y:S02]  /*1420*/  LOP3.LUT R38, R38, 0x64006400, RZ, 0xfc, !PT ;  /* 0x6400640026267812 */ /* 0x000fe400078efcff */
[----:B------:R-:W-:-:S02]  /*1430*/  LOP3.LUT R43, R16, 0xf000f, RZ, 0xc0, !PT ;  /* 0x000f000f102b7812 */ /* 0x000fc400078ec0ff */
[----:B------:R-:W-:Y:S02]  /*1440*/  LOP3.LUT R44, R16, 0xf000f0, RZ, 0xc0, !PT ;  /* 0x00f000f0102c7812 */ /* 0x000fe400078ec0ff */
[----:B------:R-:W-:Y:S02]  /*1450*/  LOP3.LUT R41, R41, 0x64006400, RZ, 0xfc, !PT ;  /* 0x6400640029297812 */ /* 0x000fe400078efcff */
[----:B------:R-:W-:Y:S02]  /*1460*/  LOP3.LUT R42, R42, 0x64006400, RZ, 0xfc, !PT ;  /* 0x640064002a2a7812 */ /* 0x000fe400078efcff */
[C---:B------:R-:W-:Y:S02]  /*1470*/  LOP3.LUT R47, R17.reuse, 0xf000f, RZ, 0xc0, !PT ;  /* 0x000f000f112f7812 */ /* 0x040fe400078ec0ff */
[----:B------:R-:W-:Y:S02]  /*1480*/  LOP3.LUT R48, R17, 0xf000f0, RZ, 0xc0, !PT ;  /* 0x00f000f011307812 */ /* 0x000fe400078ec0ff */
[----:B------:R-:W-:-:S02]  /*1490*/  LOP3.LUT R45, R45, 0x64006400, RZ, 0xfc, !PT ;  /* 0x640064002d2d7812 */ /* 0x000fc400078efcff */
[----:B------:R-:W-:Y:S02]  /*14a0*/  LOP3.LUT R46, R46, 0x64006400, RZ, 0xfc, !PT ;  /* 0x640064002e2e7812 */ /* 0x000fe400078efcff */
[----:B------:R-:W-:Y:S02]  /*14b0*/  LOP3.LUT R49, R49, 0x64006400, RZ, 0xfc, !PT ;  /* 0x6400640031317812 */ /* 0x000fe400078efcff */
[----:B------:R-:W-:Y:S02]  /*14c0*/  LOP3.LUT R50, R50, 0x64006400, RZ, 0xfc, !PT ;  /* 0x6400640032327812 */ /* 0x000fe400078efcff */
[C---:B------:R-:W-:Y:S02]  /*14d0*/  LOP3.LUT R19, R51.reuse, 0xf000f, RZ, 0xc0, !PT ;  /* 0x000f000f33137812 */ /* 0x040fe400078ec0ff */
        /* <DEDUP_REMOVED lines=16> */
[----:B------:R-:W-:Y:S01]  /*15e0*/  UMOV UR6, UR4 ;  /* 0x0000000400067c82 */ /* 0x000fe20008000000 */
[----:B--2---:R-:W-:-:S04]  /*15f0*/  SHF.R.U32.HI R13, RZ, R31, R14 ;  /* 0x0000001fff0d7219 */ /* 0x004fc8000001160e */
[----:B------:R-:W-:Y:S02]  /*1600*/  LOP3.LUT R20, R13, 0xf, RZ, 0xc0, !PT ;  /* 0x0000000f0d147812 */ /* 0x000fe400078ec0ff */
[--C-:B------:R-:W-:Y:S02]  /*1610*/  SHF.R.U32.HI R21, RZ, 0x4, R13.reuse ;  /* 0x00000004ff157819 */ /* 0x100fe4000001160d */
[--C-:B------:R-:W-:Y:S02]  /*1620*/  SHF.R.U32.HI R15, RZ, 0x8, R13.reuse ;  /* 0x00000008ff0f7819 */ /* 0x100fe4000001160d */
[----:B------:R-:W-:Y:S02]  /*1630*/  SHF.R.U32.HI R13, RZ, 0xc, R13 ;  /* 0x0000000cff0d7819 */ /* 0x000fe4000001160d */
[----:B------:R-:W-:Y:S02]  /*1640*/  LOP3.LUT R14, R21, 0xf, RZ, 0xc0, !PT ;  /* 0x0000000f150e7812 */ /* 0x000fe400078ec0ff */
[----:B0-----:R-:W-:-:S02]  /*1650*/  LOP3.LUT R16, R13, 0xf, RZ, 0xc0, !PT ;  /* 0x0000000f0d107812 */ /* 0x001fc400078ec0ff */
[----:B------:R-:W-:Y:S02]  /*1660*/  LOP3.LUT R22, R15, 0xf, RZ, 0xc0, !PT ;  /* 0x0000000f0f167812 */ /* 0x000fe400078ec0ff */
[----:B------:R-:W-:Y:S01]  /*1670*/  IADD3 R23, R20, 0x1, RZ ;  /* 0x0000000114177810 */ /* 0x000fe20007ffe0ff */
[----:B------:R-:W-:Y:S01]  /*1680*/  VIADD R25, R16, 0x1 ;  /* 0x0000000110197836 */ /* 0x000fe20000000000 */
[----:B------:R-:W-:Y:S02]  /*1690*/  IADD3 R24, R14, 0x1, RZ ;  /* 0x000000010e187810 */ /* 0x000fe40007ffe0ff */
[----:B------:R-:W-:Y:S01]  /*16a0*/  IADD3 R17, R22, 0x1, RZ ;  /* 0x0000000116117810 */ /* 0x000fe20007ffe0ff */
[----:B------:R4:W0:Y:S01]  /*16b0*/  I2F.F16 R13, R25 ;  /* 0x00000019000d7306 */ /* 0x0008220000200c00 */
[----:B------:R-:W-:Y:S02]  /*16c0*/  IADD3 R20, R20, 0xe401, RZ ;  /* 0x0000e40114147810 */ /* 0x000fe40007ffe0ff */
[----:B------:R-:W-:-:S02]  /*16d0*/  IADD3 R14, R14, 0xe401, RZ ;  /* 0x0000e4010e0e7810 */ /* 0x000fc40007ffe0ff */
[----:B------:R-:W-:Y:S02]  /*16e0*/  IADD3 R16, R16, 0xe401, RZ ;  /* 0x0000e40110107810 */ /* 0x000fe40007ffe0ff */
[----:B---3--:R-:W-:Y:S01]  /*16f0*/  PRMT R27, R28, 0x5410, R28 ;  /* 0x000054101c1b7816 */ /* 0x008fe2000000001c */
[----:B------:R-:W1:Y:S01]  /*1700*/  I2F.F16 R23, R23 ;  /* 0x0000001700177306 */ /* 0x000e620000200c00 */
[----:B----4-:R-:W-:Y:S02]  /*1710*/  PRMT R25, R26, 0x5410, R26 ;  /* 0x000054101a197816 */ /* 0x010fe4000000001a */
[----:B------:R-:W-:Y:S02]  /*1720*/  PRMT R28, R28, 0x7632, R28 ;  /* 0x000076321c1c7816 */ /* 0x000fe4000000001c */
[----:B------:R-:W-:Y:S01]  /*1730*/  PRMT R26, R26, 0x7632, R26 ;  /* 0x000076321a1a7816 */ /* 0x000fe2000000001a */
[C---:B0-----:R-:W-:Y:S02]  /*1740*/  HADD2 R13, R52.reuse.H0_H0, -R13.H0_H0 ;  /* 0xa000000d340d7230 */ /* 0x041fe40000000800 */
[----:B------:R0:W2:Y:S01]  /*1750*/  I2F.F16 R21, R24 ;  /* 0x0000001800157306 */ /* 0x0000a20000200c00 */
[----:B-1----:R-:W-:-:S07]  /*1760*/  HADD2 R23, R52.H0_H0, -R23.H0_H0 ;  /* 0xa000001734177230 */ /* 0x002fce0000000800 */
[----:B------:R1:W3:Y:S01]  /*1770*/  I2F.F16 R15, R17 ;  /* 0x00000011000f7306 */ /* 0x0002e20000200c00 */
[----:B0-----:R-:W-:Y:S01]  /*1780*/  PRMT R24, R20, 0x5410, R20 ;  /* 0x0000541014187816 */ /* 0x001fe20000000014 */
[C---:B--2---:R-:W-:Y:S01]  /*1790*/  HADD2 R21, R52.reuse.H0_H0, -R21.H0_H0 ;  /* 0xa000001534157230 */ /* 0x044fe20000000800 */
[----:B-1----:R-:W-:Y:S02]  /*17a0*/  IADD3 R17, R22, 0xe401, RZ ;  /* 0x0000e40116117810 */ /* 0x002fe40007ffe0ff */
[----:B------:R-:W-:Y:S02]  /*17b0*/  PRMT R22, R14, 0x5410, R14 ;  /* 0x000054100e167816 */ /* 0x000fe4000000000e */
[----:B------:R-:W-:Y:S01]  /*17c0*/  PRMT R20, R17, 0x5410, R17 ;  /* 0x0000541011147816 */ /* 0x000fe20000000011 */
[----:B---3--:R-:W-:Y:S01]  /*17d0*/  HADD2 R15, R52.H0_H0, -R15.H0_H0 ;  /* 0xa000000f340f7230 */ /* 0x008fe20000000800 */
[----:B------:R-:W-:-:S07]  /*17e0*/  PRMT R14, R16, 0x5410, R16 ;  /* 0x00005410100e7816 */ /* 0x000fce0000000010 */
.L_x_73:
[----:B------:R-:W-:Y:S01]  /*17f0*/  LOP3.LUT R43, R43, 0x64006400, RZ, 0xfc, !PT ;  /* 0x640064002b2b7812 */ /* 0x000fe200078efcff */
[----:B------:R-:W-:Y:S01]  /*1800*/  HFMA2.MMA R37, R37, 1, 1, R24 ;  /* 0x3c003c0025257835 */ /* 0x000fe20000000018 */
[----:B------:R-:W-:Y:S01]  /*1810*/  LOP3.LUT R44, R44, 0x64006400, RZ, 0xfc, !PT ;  /* 0x640064002c2c7812 */ /* 0x000fe200078efcff */
[----:B------:R-:W-:Y:S01]  /*1820*/  HFMA2.MMA R38, R38, 0.0625, 0.0625, R23 ;  /* 0x2c002c0026267835 */ /* 0x000fe20000000017 */
        /* <DEDUP_REMOVED lines=12> */
[----:B------:R-:W-:-:S02]  /*18f0*/  HADD2 R39, R43, R24 ;  /* 0x000000182b277230 */ /* 0x000fc40000000000 */
[----:B------:R-:W-:Y:S02]  /*1900*/  HFMA2 R40, R44, 0.0625, 0.0625, R23 ;  /* 0x2c002c002c287831 */ /* 0x000fe40000000017 */
[----:B------:R-:W-:Y:S02]  /*1910*/  HADD2 R43, R17, R22 ;  /* 0x00000016112b7230 */ /* 0x000fe40000000000 */
[----:B------:R-:W-:Y:S02]  /*1920*/  HFMA2 R44, R16, 0.0625, 0.0625, R21 ;  /* 0x2c002c00102c7831 */ /* 0x000fe40000000015 */
[----:B------:R-:W-:Y:S02]  /*1930*/  HADD2 R47, R47, R20 ;  /* 0x000000142f2f7230 */ /* 0x000fe40000000000 */
[----:B------:R-:W-:Y:S02]  /*1940*/  HFMA2 R48, R48, 0.0625, 0.0625, R15 ;  /* 0x2c002c0030307831 */ /* 0x000fe4000000000f */
[----:B------:R-:W-:-:S02]  /*1950*/  HADD2 R51, R19, R14 ;  /* 0x0000000e13337230 */ /* 0x000fc40000000000 */
[----:B------:R-:W-:Y:S01]  /*1960*/  HFMA2 R52, R18, 0.0625, 0.0625, R13 ;  /* 0x2c002c0012347831 */ /* 0x000fe2000000000d */
[----:B------:R-:W-:Y:S06]  /*1970*/  @!P2 BRA `(.L_x_74) ;  /* 0x000000000054a947 */ /* 0x000fec0003800000 */
[----:B------:R-:W0:Y:S02]  /*1980*/  LDS.128 R16, [UR5] ;  /* 0x00000005ff107984 */ /* 0x000e240008000c00 */
[-C--:B0-----:R-:W-:Y:S01]  /*1990*/  HFMA2.MMA R53, R37, R16.reuse, RZ ;  /* 0x0000001025357235 */ /* 0x081fe200000000ff */
[-C--:B------:R-:W-:Y:S02]  /*19a0*/  HFMA2 R56, R41, R16.reuse, RZ.H0_H0 ;  /* 0x0000001029387231 */ /* 0x080fe400000400ff */
[----:B------:R-:W-:Y:S01]  /*19b0*/  HFMA2 R57, R45, R16, RZ.H0_H0 ;  /* 0x000000102d397231 */ /* 0x000fe200000400ff */
[----:B------:R-:W-:Y:S01]  /*19c0*/  HFMA2.MMA R16, R49, R16, RZ ;  /* 0x0000001031107235 */ /* 0x000fe200000000ff */
[-C--:B------:R-:W-:Y:S02]  /*19d0*/  HFMA2 R56, R42, R17.reuse, R56 ;  /* 0x000000112a387231 */ /* 0x080fe40000000038 */
[----:B------:R-:W-:Y:S01]  /*19e0*/  HFMA2 R57, R46, R17, R57 ;  /* 0x000000112e397231 */ /* 0x000fe20000000039 */
[----:B------:R-:W-:Y:S01]  /*19f0*/  HFMA2.MMA R53, R38, R17, R53 ;  /* 0x0000001126357235 */ /* 0x000fe20000000035 */
[----:B------:R-:W-:-:S04]  /*1a00*/  HFMA2 R56, R43, R18, R56 ;  /* 0x000000122b387231 */ /* 0x000fc80000000038 */
[----:B------:R-:W-:Y:S01]  /*1a10*/  HFMA2.MMA R57, R47, R18, R57 ;  /* 0x000000122f397235 */ /* 0x000fe20000000039 */
[----:B------:R-:W-:Y:S01]  /*1a20*/  HFMA2 R16, R50, R17, R16 ;  /* 0x0000001132107231 */ /* 0x000fe20000000010 */
[----:B------:R-:W-:Y:S02]  /*1a30*/  HFMA2.MMA R56, R44, R19, R56 ;  /* 0x000000132c387235 */ /* 0x000fe40000000038 */
[----:B------:R-:W-:-:S03]  /*1a40*/  HFMA2.MMA R53, R39, R18, R53 ;  /* 0x0000001227357235 */ /* 0x000fc60000000035 */
[----:B------:R-:W-:-:S03]  /*1a50*/  HFMA2.MMA R16, R51, R18, R16 ;  /* 0x0000001233107235 */ /* 0x000fc60000000010 */
[----:B------:R-:W-:Y:S02]  /*1a60*/  HFMA2 R57, R48, R19, R57 ;  /* 0x0000001330397231 */ /* 0x000fe40000000039 */
[----:B------:R-:W-:Y:S01]  /*1a70*/  HFMA2.MMA R53, R40, R19, R53 ;  /* 0x0000001328357235 */ /* 0x000fe20000000035 */
[----:B------:R-:W-:-:S03]  /*1a80*/  HFMA2 R11, R56, R28, R11 ;  /* 0x0000001c380b7231 */ /* 0x000fc6000000000b */
[----:B------:R-:W-:Y:S01]  /*1a90*/  HFMA2.MMA R10, R57, R25, R10 ;  /* 0x00000019390a7235 */ /* 0x000fe2000000000a */
[----:B------:R-:W-:-:S03]  /*1aa0*/  HFMA2 R16, R52, R19, R16 ;  /* 0x0000001334107231 */ /* 0x000fc60000000010 */
[----:B------:R-:W-:Y:S01]  /*1ab0*/  HFMA2.MMA R12, R53, R27, R12 ;  /* 0x0000001b350c7235 */ /* 0x000fe2000000000c */
[----:B------:R-:W-:-:S10]  /*1ac0*/  HFMA2 R9, R16, R26, R9 ;  /* 0x0000001a10097231 */ /* 0x000fd40000000009 */
.L_x_74:
[----:B------:R-:W-:Y:S05]  /*1ad0*/  @!P1 BRA `(.L_x_75) ;  /* 0x0000000000c89947 */ /* 0x000fea0003800000 */
[----:B------:R-:W-:Y:S02]  /*1ae0*/  PRMT R16, R32, 0x9910, RZ ;  /* 0x0000991020107816 */ /* 0x000fe400000000ff */
[----:B------:R-:W-:Y:S02]  /*1af0*/  PRMT R17, R33, 0x9910, RZ ;  /* 0x0000991021117816 */ /* 0x000fe400000000ff */
[----:B------:R-:W-:Y:S02]  /*1b00*/  ISETP.NE.AND P3, PT, R16, RZ, PT ;  /* 0x000000ff1000720c */ /* 0x000fe40003f65270 */
[----:B------:R-:W-:-:S04]  /*1b10*/  ISETP.NE.AND P0, PT, R17, RZ, PT ;  /* 0x000000ff1100720c */ /* 0x000fc80003f05270 */
[----:B------:R-:W-:-:S07]  /*1b20*/  ISETP.LT.OR P0, PT, R36, 0x3, !P0 ;  /* 0x000000032400780c */ /* 0x000fce0004701670 */
[----:B------:R-:W-:Y:S06]  /*1b30*/  @!P3 BRA `(.L_x_76) ;  /* 0x000000000054b947 */ /* 0x000fec0003800000 */
[----:B------:R-:W0:Y:S02]  /*1b40*/  LDS.128 R16, [UR5+0x100] ;  /* 0x00010005ff107984 */ /* 0x000e240008000c00 */
        /* <DEDUP_REMOVED lines=20> */
.L_x_76:
[----:B------:R-:W-:Y:S05]  /*1c90*/  @P0 BRA `(.L_x_75) ;  /* 0x0000000000580947 */ /* 0x000fea0003800000 */
[----:B------:R-:W0:Y:S01]  /*1ca0*/  LDS.128 R16, [UR5+0x200] ;  /* 0x00020005ff107984 */ /* 0x000e220008000c00 */
[----:B------:R-:W-:Y:S01]  /*1cb0*/  MOV R56, R38 ;  /* 0x0000002600387202 */ /* 0x000fe20000000f00 */
[-C--:B0-----:R-:W-:Y:S01]  /*1cc0*/  HFMA2 R38, R41, R16.reuse, RZ.H0_H0 ;  /* 0x0000001029267231 */ /* 0x081fe200000400ff */
[-C--:B------:R-:W-:Y:S02]  /*1cd0*/  HFMA2.MMA R37, R37, R16.reuse, RZ ;  /* 0x0000001025257235 */ /* 0x080fe400000000ff */
[----:B------:R-:W-:Y:S01]  /*1ce0*/  HFMA2.MMA R41, R45, R16, RZ ;  /* 0x000000102d297235 */ /* 0x000fe200000000ff */
[----:B------:R-:W-:Y:S02]  /*1cf0*/  HFMA2 R16, R49, R16, RZ.H0_H0 ;  /* 0x0000001031107231 */ /* 0x000fe400000400ff */
[-C--:B------:R-:W-:Y:S02]  /*1d00*/  HFMA2 R38, R42, R17.reuse, R38 ;  /* 0x000000112a267231 */ /* 0x080fe40000000026 */
[----:B------:R-:W-:Y:S01]  /*1d10*/  HFMA2 R16, R50, R17, R16 ;  /* 0x0000001132107231 */ /* 0x000fe20000000010 */
[-C--:B------:R-:W-:Y:S01]  /*1d20*/  HFMA2.MMA R37, R56, R17.reuse, R37 ;  /* 0x0000001138257235 */ /* 0x080fe20000000025 */
[-C--:B------:R-:W-:Y:S01]  /*1d30*/  HFMA2 R38, R43, R18.reuse, R38 ;  /* 0x000000122b267231 */ /* 0x080fe20000000026 */
[----:B------:R-:W-:Y:S01]  /*1d40*/  HFMA2.MMA R41, R46, R17, R41 ;  /* 0x000000112e297235 */ /* 0x000fe20000000029 */
[----:B------:R-:W-:-:S02]  /*1d50*/  HFMA2 R16, R51, R18, R16 ;  /* 0x0000001233107231 */ /* 0x000fc40000000010 */
[-C--:B------:R-:W-:Y:S02]  /*1d60*/  HFMA2 R38, R44, R19.reuse, R38 ;  /* 0x000000132c267231 */ /* 0x080fe40000000026 */
[----:B------:R-:W-:Y:S01]  /*1d70*/  HFMA2 R16, R52, R19, R16 ;  /* 0x0000001334107231 */ /* 0x000fe20000000010 */
[-C--:B------:R-:W-:Y:S01]  /*1d80*/  HFMA2.MMA R37, R39, R18.reuse, R37 ;  /* 0x0000001227257235 */ /* 0x080fe20000000025 */
[----:B------:R-:W-:Y:S01]  /*1d90*/  HFMA2 R3, R38, R28, R3 ;  /* 0x0000001c26037231 */ /* 0x000fe20000000003 */
[----:B------:R-:W-:Y:S01]  /*1da0*/  HFMA2.MMA R41, R47, R18, R41 ;  /* 0x000000122f297235 */ /* 0x000fe20000000029 */
[----:B------:R-:W-:-:S05]  /*1db0*/  HFMA2 R0, R16, R26, R0 ;  /* 0x0000001a10007231 */ /* 0x000fca0000000000 */
[-C--:B------:R-:W-:Y:S02]  /*1dc0*/  HFMA2.MMA R37, R40, R19.reuse, R37 ;  /* 0x0000001328257235 */ /* 0x080fe40000000025 */
[----:B------:R-:W-:-:S06]  /*1dd0*/  HFMA2.MMA R41, R48, R19, R41 ;  /* 0x0000001330297235 */ /* 0x000fcc0000000029 */
[----:B------:R-:W-:Y:S02]  /*1de0*/  HFMA2.MMA R4, R37, R27, R4 ;  /* 0x0000001b25047235 */ /* 0x000fe40000000004 */
[----:B------:R-:W-:-:S11]  /*1df0*/  HFMA2.MMA R2, R41, R25, R2 ;  /* 0x0000001929027235 */ /* 0x000fd60000000002 */
.L_x_75:
[----:B------:R-:W-:-:S05]  /*1e00*/  MOV R17, UR7 ;  /* 0x0000000700117c02 */ /* 0x000fca0008000f00 */
[----:B------:R-:W-:-:S05]  /*1e10*/  IMAD.WIDE R54, R17, 0x4, R54 ;  /* 0x0000000411367825 */ /* 0x000fca00078e0236 */
[----:B------:R-:W2:Y:S02]  /*1e20*/  LDG.E.128.CONSTANT R16, desc[UR8][R54.64] ;  /* 0x0000000836107981 */ /* 0x000ea4000c1e9d00 */
[C---:B--2---:R-:W-:Y:S02]  /*1e30*/  LOP3.LUT R37, R16.reuse, 0xf000f, RZ, 0xc0, !PT ;  /* 0x000f000f10257812 */ /* 0x044fe400078ec0ff */
[----:B------:R-:W-:Y:S02]  /*1e40*/  LOP3.LUT R38, R16, 0xf000f0, RZ, 0xc0, !PT ;  /* 0x00f000f010267812 */ /* 0x000fe400078ec0ff */
[C---:B------:R-:W-:Y:S02]  /*1e50*/  LOP3.LUT R41, R18.reuse, 0xf000f, RZ, 0xc0, !PT ;  /* 0x000f000f12297812 */ /* 0x040fe400078ec0ff */
[----:B------:R-:W-:Y:S02]  /*1e60*/  LOP3.LUT R42, R18, 0xf000f0, RZ, 0xc0, !PT ;  /* 0x00f000f0122a7812 */ /* 0x000fe400078ec0ff */
[----:B------:R-:W-:-:S02]  /*1e70*/  SHF.R.U32.HI R16, RZ, 0x8, R16 ;  /* 0x00000008ff107819 */ /* 0x000fc40000011610 */
[----:B------:R-:W-:Y:S02]  /*1e80*/  SHF.R.U32.HI R18, RZ, 0x8, R18 ;  /* 0x00000008ff127819 */ /* 0x000fe40000011612 */
[C---:B------:R-:W-:Y:S02]  /*1e90*/  LOP3.LUT R39, R17.reuse, 0xf000f, RZ, 0xc0, !PT ;  /* 0x000f000f11277812 */ /* 0x040fe400078ec0ff */
        /* <DEDUP_REMOVED lines=9> */
[----:B------:R-:W-:-:S02]  /*1f30*/  LOP3.LUT R47, R17, 0xf000f, RZ, 0xc0, !PT ;  /* 0x000f000f112f7812 */ /* 0x000fc400078ec0ff */
[----:B------:R-:W-:Y:S02]  /*1f40*/  LOP3.LUT R48, R17, 0xf000f0, RZ, 0xc0, !PT ;  /* 0x00f000f011307812 */ /* 0x000fe400078ec0ff */
[C---:B------:R-:W-:Y:S02]  /*1f50*/  LOP3.LUT R51, R19.reuse, 0xf000f, RZ, 0xc0, !PT ;  /* 0x000f000f13337812 */ /* 0x040fe400078ec0ff */
[----:B------:R-:W-:Y:S02]  /*1f60*/  LOP3.LUT R52, R19, 0xf000f0, RZ, 0xc0, !PT ;  /* 0x00f000f013347812 */ /* 0x000fe400078ec0ff */
[----:B------:R-:W-:Y:S02]  /*1f70*/  LOP3.LUT R38, R38, 0x64006400, RZ, 0xfc, !PT ;  /* 0x6400640026267812 */ /* 0x000fe400078efcff */
[----:B------:R-:W-:Y:S02]  /*1f80*/  LOP3.LUT R41, R41, 0x64006400, RZ, 0xfc, !PT ;  /* 0x6400640029297812 */ /* 0x000fe400078efcff */
[----:B------:R-:W-:-:S02]  /*1f90*/  LOP3.LUT R42, R42, 0x64006400, RZ, 0xfc, !PT ;  /* 0x640064002a2a7812 */ /* 0x000fc400078efcff */
        /* <DEDUP_REMOVED lines=20> */
[----:B------:R-:W-:Y:S01]  /*20e0*/  LOP3.LUT R48, R48, 0x64006400, RZ, 0xfc, !PT ;  /* 0x6400640030307812 */ /* 0x000fe200078efcff */
[----:B------:R-:W-:Y:S01]  /*20f0*/  HADD2 R43, R43, R14 ;  /* 0x0000000e2b2b7230 */ /* 0x000fe20000000000 */
[----:B------:R-:W-:Y:S01]  /*2100*/  LOP3.LUT R51, R51, 0x64006400, RZ, 0xfc, !PT ;  /* 0x6400640033337812 */ /* 0x000fe200078efcff */
[----:B------:R-:W-:Y:S01]  /*2110*/  HFMA2 R44, R44, 0.0625, 0.0625, R13 ;  /* 0x2c002c002c2c7831 */ /* 0x000fe2000000000d */
[----:B------:R-:W-:Y:S01]  /*2120*/  LOP3.LUT R52, R52, 0x64006400, RZ, 0xfc, !PT ;  /* 0x6400640034347812 */ /* 0x000fe200078efcff */
[----:B------:R-:W-:-:S02]  /*2130*/  HADD2 R47, R47, R22 ;  /* 0x000000162f2f7230 */ /* 0x000fc40000000000 */
[----:B------:R-:W-:Y:S02]  /*2140*/  HFMA2 R48, R48, 0.0625, 0.0625, R21 ;  /* 0x2c002c0030307831 */ /* 0x000fe40000000015 */
[----:B------:R-:W-:Y:S02]  /*2150*/  HADD2 R51, R51, R14 ;  /* 0x0000000e33337230 */ /* 0x000fe40000000000 */
[----:B------:R-:W-:Y:S01]  /*2160*/  HFMA2 R52, R52, 0.0625, 0.0625, R13 ;  /* 0x2c002c0034347831 */ /* 0x000fe2000000000d */
        /* <DEDUP_REMOVED lines=22> */
.L_x_77:
        /* <DEDUP_REMOVED lines=28> */
.L_x_79:
[----:B------:R-:W-:Y:S05]  /*2490*/  @P0 BRA `(.L_x_78) ;  /* 0x0000000000580947 */ /* 0x000fea0003800000 */
[----:B------:R-:W0:Y:S01]  /*24a0*/  LDS.128 R16, [UR5+0x210] ;  /* 0x00021005ff107984 */ /* 0x000e220008000c00 */
[----:B------:R-:W-:Y:S02]  /*24b0*/  IMAD.MOV.U32 R56, RZ, RZ, R38 ;  /* 0x000000ffff387224 */ /* 0x000fe400078e0026 */
        /* <DEDUP_REMOVED lines=20> */
.L_x_78:
        /* <DEDUP_REMOVED lines=77> */
.L_x_80:
        /* <DEDUP_REMOVED lines=28> */
.L_x_82:
        /* <DEDUP_REMOVED lines=23> */
.L_x_81:
        /* <DEDUP_REMOVED lines=77> */
.L_x_83:
        /* <DEDUP_REMOVED lines=28> */
.L_x_85:
        /* <DEDUP_REMOVED lines=23> */
.L_x_84:
[----:B------:R-:W-:Y:S01]  /*3600*/  UIADD3 UR11, UR11, 0x20, URZ ;  /* 0x000000200b0b7890 */ /* 0x000fe2000fffe03f */
[----:B------:R-:W-:Y:S01]  /*3610*/  MOV R17, UR7 ;  /* 0x0000000700117c02 */ /* 0x000fe20008000f00 */
[----:B------:R-:W-:Y:S02]  /*3620*/  UIADD3 UR5, UR5, 0x40, URZ ;  /* 0x0000004005057890 */ /* 0x000fe4000fffe03f */
[----:B------:R-:W-:Y:S02]  /*3630*/  UISETP.GE.AND UP0, UPT, UR11, UR10, UPT ;  /* 0x0000000a0b00728c */ /* 0x000fe4000bf06270 */
[----:B------:R-:W-:Y:S01]  /*3640*/  UIADD3 UR4, UR4, 0x20, URZ ;  /* 0x0000002004047890 */ /* 0x000fe2000fffe03f */
[----:B------:R-:W-:-:S03]  /*3650*/  IMAD.WIDE R54, R17, 0x4, R54 ;  /* 0x0000000411367825 */ /* 0x000fc600078e0236 */
[----:B------:R-:W-:-:S13]  /*3660*/  PLOP3.LUT P0, PT, PT, PT, UP0, 0x80, 0x0 ;  /* 0x000000000000781c */ /* 0x000fda0003f0f008 */
[----:B------:R-:W-:Y:S05]  /*3670*/  @!P0 BRA `(.L_x_86) ;  /* 0xffffffdc001c8947 */ /* 0x000fea000383ffff */
.L_x_72:
[----:B------:R-:W0:Y:S01]  /*3680*/  S2UR UR4, SR_CTAID.Y ;  /* 0x00000000000479c3 */ /* 0x000e220000002600 */
[----:B------:R-:W-:Y:S02]  /*3690*/  HADD2 R16, R12.H0_H0, R12.H1_H1 ;  /* 0x3000000c0c107230 */ /* 0x000fe40000000800 */
[----:B------:R-:W-:-:S05]  /*36a0*/  HADD2 R17, R11.H0_H0, R11.H1_H1 ;  /* 0x3000000b0b117230 */ /* 0x000fca0000000800 */
[----:B------:R-:W1:Y:S01]  /*36b0*/  LDC.64 R14, c[0x0][0x230] ;  /* 0x00008c00ff0e7b82 */ /* 0x000e620000000a00 */
[----:B------:R-:W-:Y:S01]  /*36c0*/  PRMT R16, R16, 0x5410, R17 ;  /* 0x0000541010107816 */ /* 0x000fe20000000011 */
[----:B0-----:R-:W-:-:S06]  /*36d0*/  UIMAD UR4, UR4, 0x3, URZ ;  /* 0x00000003040478a4 */ /* 0x001fcc000f8e023f */
        /* <DEDUP_REMOVED lines=11> */
[----:B------:R-:W-:Y:S01]  /*3790*/  IMAD.MOV.U32 R10, RZ, RZ, R12 ;  /* 0x000000ffff0a7224 */ /* 0x000fe200078e000c */
[----:B------:R-:W-:-:S04]  /*37a0*/  PRMT R16, R16, 0x5410, R17 ;  /* 0x0000541010107816 */ /* 0x000fc80000000011 */
[----:B------:R-:W-:-:S07]  /*37b0*/  MOV R9, R10 ;  /* 0x0000000a00097202 */ /* 0x000fce0000000f00 */
.L_x_90:
[----:B------:R-:W0:Y:S02]  /*37c0*/  LDS R10, [R9] ;  /* 0x00000000090a7984 */ /* 0x000e240000000800 */
[----:B0-----:R-:W-:-:S10]  /*37d0*/  HFMA2.MMA R11, R10, 1, 1, R16 ;  /* 0x3c003c000a0b7835 */ /* 0x001fd40000000010 */
[----:B------:R-:W0:Y:S02]  /*37e0*/  ATOMS.CAST.SPIN R11, [R9], R10, R11 ;  /* 0x0000000a090b738d */ /* 0x000e24000180000b */
[----:B0-----:R-:W-:-:S13]  /*37f0*/  ISETP.EQ.U32.AND P0, PT, R11, 0x1, PT ;  /* 0x000000010b00780c */ /* 0x001fda0003f02070 */
[----:B------:R-:W-:Y:S05]  /*3800*/  @!P0 BRA `(.L_x_90) ;  /* 0xfffffffc00ec8947 */ /* 0x000fea000383ffff */
[----:B------:R-:W-:Y:S05]  /*3810*/  BRA `(.L_x_88) ;  /* 0x00000000000c7947 */ /* 0x000fea0003800000 */
.L_x_89:
[----:B------:R-:W2:Y:S02]  /*3820*/  LD.E R9, desc[UR8][R12.64] ;  /* 0x000000080c097980 */ /* 0x000ea4000c101900 */
[----:B--2---:R-:W-:-:S05]  /*3830*/  IADD3 R9, R16, R9, RZ ;  /* 0x0000000910097210 */ /* 0x004fca0007ffe0ff */
[----:B------:R0:W-:Y:S02]  /*3840*/  ST.E desc[UR8][R12.64], R9 ;  /* 0x000000090c007985 */ /* 0x0001e4000c101908 */
.L_x_88:
[----:B------:R-:W-:Y:S05]  /*3850*/  BSYNC B0 ;  /* 0x0000000000007941 */ /* 0x000fea0003800000 */
.L_x_87:
        /* <DEDUP_REMOVED lines=8> */
.L_x_94:
[----:B------:R-:W0:Y:S02]  /*38e0*/  LDS R10, [R9+0x4] ;  /* 0x00000400090a7984 */ /* 0x000e240000000800 */
[----:B0-----:R-:W-:-:S06]  /*38f0*/  HADD2 R11, R10, R18 ;  /* 0x000000120a0b7230 */ /* 0x001fcc0000000000 */
[----:B------:R-:W0:Y:S02]  /*3900*/  ATOMS.CAST.SPIN R11, [R9+0x4], R10, R11 ;  /* 0x0000040a090b738d */ /* 0x000e24000180000b */
[----:B0-----:R-:W-:-:S13]  /*3910*/  ISETP.EQ.U32.AND P0, PT, R11, 0x1, PT ;  /* 0x000000010b00780c */ /* 0x001fda0003f02070 */
[----:B------:R-:W-:Y:S05]  /*3920*/  @!P0 BRA `(.L_x_94) ;  /* 0xfffffffc00ec8947 */ /* 0x000fea000383ffff */
[----:B------:R-:W-:Y:S05]  /*3930*/  BRA `(.L_x_92) ;  /* 0x00000000000c7947 */ /* 0x000fea0003800000 */
.L_x_93:
[----:B0-----:R-:W2:Y:S02]  /*3940*/  LD.E R9, desc[UR8][R12.64+0x4] ;  /* 0x000004080c097980 */ /* 0x001ea4000c101900 */
[----:B--2---:R-:W-:-:S05]  /*3950*/  IADD3 R9, R18, R9, RZ ;  /* 0x0000000912097210 */ /* 0x004fca0007ffe0ff */
[----:B------:R1:W-:Y:S02]  /*3960*/  ST.E desc[UR8][R12.64+0x4], R9 ;  /* 0x000004090c007985 */ /* 0x0003e4000c101908 */
.L_x_92:
[----:B------:R-:W-:Y:S05]  /*3970*/  BSYNC B0 ;  /* 0x0000000000007941 */ /* 0x000fea0003800000 */
.L_x_91:
[----:B------:R-:W-:Y:S05]  /*3980*/  @!P1 EXIT ;  /* 0x000000000000994d */ /* 0x000fea0003800000 */
[----:B------:R-:W-:Y:S01]  /*3990*/  IADD3 R21, R21, UR7, RZ ;  /* 0x0000000715157c10 */ /* 0x000fe2000fffe0ff */
[----:B------:R-:W-:Y:S02]  /*39a0*/  HADD2 R10, R8.H0_H0, R8.H1_H1 ;  /* 0x30000008080a7230 */ /* 0x000fe40000000800 */
[----:B------:R-:W-:Y:S02]  /*39b0*/  HADD2 R11, R7.H0_H0, R7.H1_H1 ;  /* 0x30000007070b7230 */ /* 0x000fe40000000800 */
[----:B01----:R-:W-:-:S03]  /*39c0*/  IMAD.WIDE R8, R21, 0x2, R14 ;  /* 0x0000000215087825 */ /* 0x003fc600078e020e */
        /* <DEDUP_REMOVED lines=12> */
.L_x_98:
[----:B------:R-:W0:Y:S02]  /*3a90*/  LDS R6, [R5] ;  /* 0x0000000005067984 */ /* 0x000e240000000800 */
[----:B0-----:R-:W-:-:S10]  /*3aa0*/  HFMA2.MMA R7, R6, 1, 1, R10 ;  /* 0x3c003c0006077835 */ /* 0x001fd4000000000a */
[----:B------:R-:W0:Y:S02]  /*3ab0*/  ATOMS.CAST.SPIN R7, [R5], R6, R7 ;  /* 0x000000060507738d */ /* 0x000e240001800007 */
[----:B0-----:R-:W-:-:S13]  /*3ac0*/  ISETP.EQ.U32.AND P0, PT, R7, 0x1, PT ;  /* 0x000000010700780c */ /* 0x001fda0003f02070 */
[----:B------:R-:W-:Y:S05]  /*3ad0*/  @!P0 BRA `(.L_x_98) ;  /* 0xfffffffc00ec8947 */ /* 0x000fea000383ffff */
[----:B------:R-:W-:Y:S05]  /*3ae0*/  BRA `(.L_x_96) ;  /* 0x00000000000c7947 */ /* 0x000fea0003800000 */
.L_x_97:
[----:B------:R-:W2:Y:S02]  /*3af0*/  LD.E R5, desc[UR8][R8.64] ;  /* 0x0000000808057980 */ /* 0x000ea4000c101900 */
[----:B--2---:R-:W-:-:S05]  /*3b00*/  IADD3 R5, R10, R5, RZ ;  /* 0x000000050a057210 */ /* 0x004fca0007ffe0ff */
[----:B------:R0:W-:Y:S02]  /*3b10*/  ST.E desc[UR8][R8.64], R5 ;  /* 0x0000000508007985 */ /* 0x0001e4000c101908 */
.L_x_96:
[----:B------:R-:W-:Y:S05]  /*3b20*/  BSYNC B0 ;  /* 0x0000000000007941 */ /* 0x000fea0003800000 */
.L_x_95:
[----:B------:R1:W-:Y:S01]  /*3b30*/  ATOM.E.ADD.F16x2.RN.STRONG.GPU P0, RZ, desc[UR8][R8.64+0x4], R12 ;  /* 0x0000040c08ff79a2 */ /* 0x0003e2000810e1c8 */
[----:B------:R-:W-:Y:S04]  /*3b40*/  BSSY B0, `(.L_x_99) ;  /* 0x0000010000007945 */ /* 0x000fe80003800000 */
[----:B-1----:R-:W-:Y:S05]  /*3b50*/  @P0 BRA `(.L_x_100) ;  /* 0x0000000000380947 */ /* 0x002fea0003800000 */
[----:B------:R-:W1:Y:S02]  /*3b60*/  QSPC.E.S P0, RZ, [R8+0x4] ;  /* 0x0000040008ff73aa */ /* 0x000e640000000500 */
[----:B-1----:R-:W-:Y:S05]  /*3b70*/  @!P0 BRA `(.L_x_101) ;  /* 0x0000000000248947 */ /* 0x002fea0003800000 */
[----:B------:R-:W-:Y:S01]  /*3b80*/  IMAD.MOV.U32 R6, RZ, RZ, R8 ;  /* 0x000000ffff067224 */ /* 0x000fe200078e0008 */
[----:B------:R-:W-:-:S04]  /*3b90*/  PRMT R12, R12, 0x5410, R13 ;  /* 0x000054100c0c7816 */ /* 0x000fc8000000000d */
[----:B0-----:R-:W-:-:S07]  /*3ba0*/  MOV R5, R6 ;  /* 0x0000000600057202 */ /* 0x001fce0000000f00 */
.L_x_102:
[----:B------:R-:W0:Y:S02]  /*3bb0*/  LDS R6, [R5+0x4] ;  /* 0x0000040005067984 */ /* 0x000e240000000800 */
[----:B0-----:R-:W-:-:S06]  /*3bc0*/  HADD2 R7, R6, R12 ;  /* 0x0000000c06077230 */ /* 0x001fcc0000000000 */
[----:B------:R-:W0:Y:S02]  /*3bd0*/  ATOMS.CAST.SPIN R7, [R5+0x4], R6, R7 ;  /* 0x000004060507738d */ /* 0x000e240001800007 */
[----:B0-----:R-:W-:-:S13]  /*3be0*/  ISETP.EQ.U32.AND P0, PT, R7, 0x1, PT ;  /* 0x000000010700780c */ /* 0x001fda0003f02070 */
[----:B------:R-:W-:Y:S05]  /*3bf0*/  @!P0 BRA `(.L_x_102) ;  /* 0xfffffffc00ec8947 */ /* 0x000fea000383ffff */
[----:B------:R-:W-:Y:S05]  /*3c00*/  BRA `(.L_x_100) ;  /* 0x00000000000c7947 */ /* 0x000fea0003800000 */
.L_x_101:
[----:B0-----:R-:W2:Y:S02]  /*3c10*/  LD.E R5, desc[UR8][R8.64+0x4] ;  /* 0x0000040808057980 */ /* 0x001ea4000c101900 */
[----:B--2---:R-:W-:-:S05]  /*3c20*/  IADD3 R5, R12, R5, RZ ;  /* 0x000000050c057210 */ /* 0x004fca0007ffe0ff */
[----:B------:R1:W-:Y:S02]  /*3c30*/  ST.E desc[UR8][R8.64+0x4], R5 ;  /* 0x0000040508007985 */ /* 0x0003e4000c101908 */
.L_x_100:
[----:B------:R-:W-:Y:S05]  /*3c40*/  BSYNC B0 ;  /* 0x0000000000007941 */ /* 0x000fea0003800000 */
.L_x_99:
[----:B------:R-:W-:-:S13]  /*3c50*/  ISETP.NE.AND P0, PT, R36, 0x2, PT ;  /* 0x000000022400780c */ /* 0x000fda0003f05270 */
[----:B------:R-:W-:Y:S05]  /*3c60*/  @!P0 EXIT ;  /* 0x000000000000894d */ /* 0x000fea0003800000 */
[----:B01----:R-:W-:Y:S01]  /*3c70*/  IADD3 R5, R21, UR7, RZ ;  /* 0x0000000715057c10 */ /* 0x003fe2000fffe0ff */
        /* <DEDUP_REMOVED lines=15> */
.L_x_106:
[----:B------:R-:W0:Y:S02]  /*3d70*/  LDS R2, [R0] ;  /* 0x0000000000027984 */ /* 0x000e240000000800 */
[----:B0-----:R-:W-:-:S10]  /*3d80*/  HFMA2.MMA R3, R2, 1, 1, R4 ;  /* 0x3c003c0002037835 */ /* 0x001fd40000000004 */
[----:B------:R-:W0:Y:S02]  /*3d90*/  ATOMS.CAST.SPIN R3, [R0], R2, R3 ;  /* 0x000000020003738d */ /* 0x000e240001800003 */
[----:B0-----:R-:W-:-:S13]  /*3da0*/  ISETP.EQ.U32.AND P0, PT, R3, 0x1, PT ;  /* 0x000000010300780c */ /* 0x001fda0003f02070 */
[----:B------:R-:W-:Y:S05]  /*3db0*/  @!P0 BRA `(.L_x_106) ;  /* 0xfffffffc00ec8947 */ /* 0x000fea000383ffff */
[----:B------:R-:W-:Y:S05]  /*3dc0*/  BRA `(.L_x_104) ;  /* 0x00000000000c7947 */ /* 0x000fea0003800000 */
.L_x_105:
[----:B------:R-:W2:Y:S02]  /*3dd0*/  LD.E R0, desc[UR8][R14.64] ;  /* 0x000000080e007980 */ /* 0x000ea4000c101900 */
[----:B--2---:R-:W-:-:S05]  /*3de0*/  IADD3 R3, R4, R0, RZ ;  /* 0x0000000004037210 */ /* 0x004fca0007ffe0ff */
[----:B------:R0:W-:Y:S02]  /*3df0*/  ST.E desc[UR8][R14.64], R3 ;  /* 0x000000030e007985 */ /* 0x0001e4000c101908 */
.L_x_104:
[----:B------:R-:W-:Y:S05]  /*3e00*/  BSYNC B0 ;  /* 0x0000000000007941 */ /* 0x000fea0003800000 */
.L_x_103:
[----:B------:R1:W-:Y:S02]  /*3e10*/  ATOM.E.ADD.F16x2.RN.STRONG.GPU P0, RZ, desc[UR8][R14.64+0x4], R5 ;  /* 0x000004050eff79a2 */ /* 0x0003e4000810e1c8 */
[----:B-1----:R-:W-:Y:S05]  /*3e20*/  @P0 EXIT ;  /* 0x000000000000094d */ /* 0x002fea0003800000 */
[----:B------:R-:W1:Y:S02]  /*3e30*/  QSPC.E.S P0, RZ, [R14+0x4] ;  /* 0x000004000eff73aa */ /* 0x000e640000000500 */
[----:B-1----:R-:W-:Y:S05]  /*3e40*/  @!P0 BRA `(.L_x_107) ;  /* 0x0000000000248947 */ /* 0x002fea0003800000 */
[----:B------:R-:W-:Y:S02]  /*3e50*/  MOV R2, R14 ;  /* 0x0000000e00027202 */ /* 0x000fe40000000f00 */
[----:B------:R-:W-:Y:S02]  /*3e60*/  PRMT R5, R5, 0x5410, R7 ;  /* 0x0000541005057816 */ /* 0x000fe40000000007 */
[----:B------:R-:W-:-:S07]  /*3e70*/  MOV R0, R2 ;  /* 0x0000000200007202 */ /* 0x000fce0000000f00 */
.L_x_108:
[----:B------:R-:W0:Y:S02]  /*3e80*/  LDS R2, [R0+0x4] ;  /* 0x0000040000027984 */ /* 0x000e240000000800 */
[----:B0-----:R-:W-:-:S06]  /*3e90*/  HADD2 R3, R2, R5 ;  /* 0x0000000502037230 */ /* 0x001fcc0000000000 */
[----:B------:R-:W0:Y:S02]  /*3ea0*/  ATOMS.CAST.SPIN R3, [R0+0x4], R2, R3 ;  /* 0x000004020003738d */ /* 0x000e240001800003 */
[----:B0-----:R-:W-:-:S13]  /*3eb0*/  ISETP.EQ.U32.AND P0, PT, R3, 0x1, PT ;  /* 0x000000010300780c */ /* 0x001fda0003f02070 */
[----:B------:R-:W-:Y:S05]  /*3ec0*/  @!P0 BRA `(.L_x_108) ;  /* 0xfffffffc00ec8947 */ /* 0x000fea000383ffff */
[----:B------:R-:W-:Y:S05]  /*3ed0*/  EXIT ;  /* 0x000000000000794d */ /* 0x000fea0003800000 */
.L_x_107:
[----:B------:R-:W0:Y:S02]  /*3ee0*/  LD.E R0, desc[UR8][R14.64+0x4] ;  /* 0x000004080e007980 */ /* 0x000e24000c101900 */
[----:B0-----:R-:W-:-:S05]  /*3ef0*/  IADD3 R3, R5, R0, RZ ;  /* 0x0000000005037210 */ /* 0x001fca0007ffe0ff */
[----:B------:R-:W-:Y:S01]  /*3f00*/  ST.E desc[UR8][R14.64+0x4], R3 ;  /* 0x000004030e007985 */ /* 0x000fe2000c101908 */
[----:B------:R-:W-:Y:S05]  /*3f10*/  EXIT ;  /* 0x000000000000794d */ /* 0x000fea0003800000 */
.L_x_109:
        /* <DEDUP_REMOVED lines=14> */
.L_x_159:


//--------------------- .text._Z28gemm_half_q_half_gptq_kernelILi2ELb1ELb0EEvPK6__halfPKjS4_S2_PS0_iiiiiPKtibS2_i --------------------------
	.section	.text._Z28gemm_half_q_half_gptq_kernelILi2ELb1ELb0EEvPK6__halfPKjS4_S2_PS0_iiiiiPKtibS2_i,"ax",@progbits
	.align	128
        .global         _Z28gemm_half_q_half_gptq_kernelILi2ELb1ELb0EEvPK6__halfPKjS4_S2_PS0_iiiiiPKtibS2_i
        .type           _Z28gemm_half_q_half_gptq_kernelILi2ELb1ELb0EEvPK6__halfPKjS4_S2_PS0_iiiiiPKtibS2_i,@function
        .size           _Z28gemm_half_q_half_gptq_kernelILi2ELb1ELb0EEvPK6__halfPKjS4_S2_PS0_iiiiiPKtibS2_i,(.L_x_160 - _Z28gemm_half_q_half_gptq_kernelILi2ELb1ELb0EEvPK6__halfPKjS4_S2_PS0_iiiiiPKtibS2_i)
        .other          _Z28gemm_half_q_half_gptq_kernelILi2ELb1ELb0EEvPK6__halfPKjS4_S2_PS0_iiiiiPKtibS2_i,@"STO_CUDA_ENTRY STV_DEFAULT"
_Z28gemm_half_q_half_gptq_kernelILi2ELb1ELb0EEvPK6__halfPKjS4_S2_PS0_iiiiiPKtibS2_i:
.text._Z28gemm_half_q_half_gptq_kernelILi2ELb1ELb0EEvPK6__halfPKjS4_S2_PS0_iiiiiPKtibS2_i:
[----:B------:R-:W-:Y:S01]  /*0000*/  LDC R1, c[0x0][0x28] ;  /* 0x00000a00ff017b82 */ /* 0x000fe20000000800 */
[----:B------:R-:W0:Y:S07]  /*0010*/  S2R R2, SR_CTAID.Y ;  /* 0x0000000000027919 */ /* 0x000e2e0000002600 */
[----:B------:R-:W0:Y:S02]  /*0020*/  LDC R3, c[0x0][0x238] ;  /* 0x00008e00ff037b82 */ /* 0x000e240000000800 */
[----:B0-----:R-:W-:-:S05]  /*0030*/  IMAD R0, R2, -0x2, R3 ;  /* 0xfffffffe02007824 */ /* 0x001fca00078e0203 */
[----:B------:R-:W-:-:S13]  /*0040*/  ISETP.GE.AND P0, PT, R0, 0x1, PT ;  /* 0x000000010000780c */ /* 0x000fda0003f06270 */
[----:B------:R-:W-:Y:S05]  /*0050*/  @!P0 EXIT ;  /* 0x000000000000894d */ /* 0x000fea0003800000 */
[----:B------:R-:W-:Y:S01]  /*0060*/  VIMNMX R0, R0, 0x2, PT ;  /* 0x0000000200007848 */ /* 0x000fe20003fe0100 */
[----:B------:R-:W0:Y:S01]  /*0070*/  LDC.64 R4, c[0x0][0x260] ;  /* 0x00009800ff047b82 */ /* 0x000e220000000a00 */
[----:B------:R-:W-:Y:S01]  /*0080*/  PRMT R28, RZ, 0x7610, R28 ;  /* 0x00007610ff1c7816 */ /* 0x000fe2000000001c */
[----:B------:R-:W-:Y:S01]  /*0090*/  ULDC.64 UR8, c[0x0][0x208] ;  /* 0x0000820000087ab9 */ /* 0x000fe20000000a00 */
[----:B------:R-:W-:-:S13]  /*00a0*/  ISETP.GE.AND P1, PT, R0, 0x2, PT ;  /* 0x000000020000780c */ /* 0x000fda0003f26270 */
[----:B------:R-:W1:Y:S08]  /*00b0*/  @P1 LDC R3, c[0x0][0x268] ;  /* 0x00009a00ff031b82 */ /* 0x000e700000000800 */
[----:B------:R-:W1:Y:S01]  /*00c0*/  @P1 LDC.64 R6, c[0x0][0x260] ;  /* 0x00009800ff061b82 */ /* 0x000e620000000a00 */
[----:B0-----:R-:W2:Y:S01]  /*00d0*/  LDG.E.U16 R29, desc[UR8][R4.64] ;  /* 0x00000008041d7981 */ /* 0x001ea2000c1e1500 */
[----:B-1----:R-:W-:-:S05]  /*00e0*/  @P1 IMAD.WIDE R6, R3, 0x2, R6 ;  /* 0x0000000203061825 */ /* 0x002fca00078e0206 */
[----:B------:R-:W3:Y:S01]  /*00f0*/  @P1 LDG.E.U16 R28, desc[UR8][R6.64] ;  /* 0x00000008061c1981 */ /* 0x000ee2000c1e1500 */
[----:B--2---:R-:W-:Y:S02]  /*0100*/  PRMT R3, R29, 0x7610, R3 ;  /* 0x000076101d037816 */ /* 0x004fe40000000003 */
[----:B---3--:R-:W-:-:S04]  /*0110*/  @P1 LOP3.LUT R3, R28, R29, RZ, 0xfc, !PT ;  /* 0x0000001d1c031212 */ /* 0x008fc800078efcff */
[----:B------:R-:W-:-:S04]  /*0120*/  PRMT R3, R3, 0x9910, RZ ;  /* 0x0000991003037816 */ /* 0x000fc800000000ff */
[----:B------:R-:W-:-:S13]  /*0130*/  ISETP.NE.AND P0, PT, R3, RZ, PT ;  /* 0x000000ff0300720c */ /* 0x000fda0003f05270 */
[----:B------:R-:W-:Y:S05]  /*0140*/  @!P0 EXIT ;  /* 0x000000000000894d */ /* 0x000fea0003800000 */
[----:B------:R-:W0:Y:S01]  /*0150*/  S2UR UR12, SR_CTAID.Z ;  /* 0x00000000000c79c3 */ /* 0x000e220000002700 */
[----:B------:R-:W1:Y:S01]  /*0160*/  S2R R3, SR_TID.X ;  /* 0x0000000000037919 */ /* 0x000e620000002100 */
[----:B------:R-:W-:Y:S06]  /*0170*/  BSSY B0, `(.L_x_110) ;  /* 0x0000074000007945 */ /* 0x000fec0003800000 */
[----:B------:R-:W2:Y:S08]  /*0180*/  LDC R5, c[0x0][0x240] ;  /* 0x00009000ff057b82 */ /* 0x000eb00000000800 */
[----:B------:R-:W3:Y:S01]  /*0190*/  S2UR UR4, SR_CTAID.X ;  /* 0x00000000000479c3 */ /* 0x000ee20000002500 */
[----:B0-----:R-:W-:-:S06]  /*01a0*/  USHF.L.U32 UR11, UR12, 0x7, URZ ;  /* 0x000000070c0b7899 */ /* 0x001fcc000800063f */
[----:B------:R-:W-:-:S04]  /*01b0*/  MOV R4, UR11 ;  /* 0x0000000b00047c02 */ /* 0x000fc80008000f00 */
[----:B--2---:R-:W-:-:S04]  /*01c0*/  VIADDMNMX R4, R4, 0x80, R5, PT ;  /* 0x0000008004047846 */ /* 0x004fc80003800105 */
[----:B------:R-:W-:Y:S01]  /*01d0*/  R2UR UR10, R4 ;  /* 0x00000000040a72ca */ /* 0x000fe200000e0000 */
[----:B-1----:R-:W-:Y:S01]  /*01e0*/  VIADD R4, R3, UR11 ;  /* 0x0000000b03047c36 */ /* 0x002fe20008000000 */
[----:B---3--:R-:W-:-:S06]  /*01f0*/  USHF.L.U32 UR4, UR4, 0x9, URZ ;  /* 0x0000000904047899 */ /* 0x008fcc000800063f */
[----:B------:R-:W-:-:S05]  /*0200*/  LEA R30, R3, UR4, 0x2 ;  /* 0x00000004031e7c11 */ /* 0x000fca000f8e10ff */
[----:B------:R-:W-:-:S13]  /*0210*/  ISETP.GE.AND P0, PT, R4, UR10, PT ;  /* 0x0000000a04007c0c */ /* 0x000fda000bf06270 */
[----:B------:R-:W-:Y:S05]  /*0220*/  @P0 BRA `(.L_x_111) ;  /* 0x0000000400a00947 */ /* 0x000fea0003800000 */
[----:B------:R-:W-:Y:S01]  /*0230*/  ULDC.64 UR6, c[0x0][0x250] ;  /* 0x0000940000067ab9 */ /* 0x000fe20000000a00 */
[----:B------:R-:W-:Y:S02]  /*0240*/  SHF.R.S32.HI R7, RZ, 0x1f, R4 ;  /* 0x0000001fff077819 */ /* 0x000fe40000011404 */
[----:B------:R-:W-:-:S04]  /*0250*/  ISETP.NE.U32.AND P0, PT, RZ, UR6, PT ;  /* 0x00000006ff007c0c */ /* 0x000fc8000bf05070 */
[----:B------:R-:W-:-:S13]  /*0260*/  ISETP.NE.AND.EX P0, PT, RZ, UR7, PT, P0 ;  /* 0x00000007ff007c0c */ /* 0x000fda000bf05300 */
[----:B------:R-:W-:Y:S05]  /*0270*/  @!P0 BRA `(.L_x_112) ;  /* 0x0000000000d08947 */ /* 0x000fea0003800000 */
[C---:B------:R-:W-:Y:S01]  /*0280*/  LEA R8, P0, R4.reuse, UR6, 0x1 ;  /* 0x0000000604087c11 */ /* 0x040fe2000f8008ff */
[----:B------:R-:W-:Y:S01]  /*0290*/  UMOV UR5, 0x400 ;  /* 0x0000040000057882 */ /* 0x000fe20000000000 */
[----:B------:R-:W-:Y:S02]  /*02a0*/  ULDC.64 UR14, c[0x0][0x210] ;  /* 0x00008400000e7ab9 */ /* 0x000fe40000000a00 */
[----:B------:R-:W-:-:S05]  /*02b0*/  LEA.HI.X R9, R4, UR7, R7, 0x1, P0 ;  /* 0x0000000704097c11 */ /* 0x000fca00080f0c07 */
[----:B------:R-:W2:Y:S01]  /*02c0*/  LDG.E.U16.CONSTANT R8, desc[UR8][R8.64] ;  /* 0x0000000808087981 */ /* 0x000ea2000c1e9500 */
[----:B------:R-:W0:Y:S01]  /*02d0*/  S2UR UR6, SR_CgaCtaId ;  /* 0x00000000000679c3 */ /* 0x000e220000008800 */
[----:B------:R-:W-:Y:S01]  /*02e0*/  IMAD R4, R2, R5, RZ ;  /* 0x0000000502047224 */ /* 0x000fe200078e02ff */
[----:B------:R-:W-:Y:S01]  /*02f0*/  ISETP.GT.AND P2, PT, R0, 0x3, PT ;  /* 0x000000030000780c */ /* 0x000fe20003f44270 */
[----:B------:R-:W-:-:S03]  /*0300*/  IMAD.MOV.U32 R15, RZ, RZ, RZ ;  /* 0x000000ffff0f7224 */ /* 0x000fc600078e00ff */
[----:B------:R-:W-:Y:S01]  /*0310*/  SHF.L.U32 R7, R4, 0x1, RZ ;  /* 0x0000000104077819 */ /* 0x000fe200000006ff */
[----:B0-----:R-:W-:-:S03]  /*0320*/  ULEA UR5, UR6, UR5, 0x18 ;  /* 0x0000000506057291 */ /* 0x001fc6000f8ec03f */
        /* <DEDUP_REMOVED lines=9> */
.L_x_114:
[C---:B------:R-:W-:Y:S01]  /*03c0*/  IMAD.WIDE R8, R5.reuse, 0x2, R6 ;  /* 0x0000000205087825 */ /* 0x040fe200078e0206 */
[----:B------:R0:W2:Y:S03]  /*03d0*/  LDG.E.U16.CONSTANT R17, desc[UR8][R6.64] ;  /* 0x0000000806117981 */ /* 0x0000a6000c1e9500 */
[C---:B------:R-:W-:Y:S02]  /*03e0*/  IMAD.WIDE R10, R5.reuse, 0x2, R8 ;  /* 0x00000002050a7825 */ /* 0x040fe400078e0208 */
[----:B------:R-:W3:Y:S02]  /*03f0*/  LDG.E.U16.CONSTANT R9, desc[UR8][R8.64] ;  /* 0x0000000808097981 */ /* 0x000ee4000c1e9500 */
[----:B------:R-:W-:Y:S02]  /*0400*/  IMAD.WIDE R12, R5, 0x2, R10 ;  /* 0x00000002050c7825 */ /* 0x000fe400078e020a */
[----:B------:R-:W4:Y:S04]  /*0410*/  LDG.E.U16.CONSTANT R11, desc[UR8][R10.64] ;  /* 0x000000080a0b7981 */ /* 0x000f28000c1e9500 */
[----:B------:R-:W5:Y:S01]  /*0420*/  LDG.E.U16.CONSTANT R19, desc[UR8][R12.64] ;  /* 0x000000080c137981 */ /* 0x000f62000c1e9500 */
[----:B------:R-:W-:-:S05]  /*0430*/  VIADD R15, R15, 0x4 ;  /* 0x000000040f0f7836 */ /* 0x000fca0000000000 */
        /* <DEDUP_REMOVED lines=8> */
.L_x_113:
[----:B------:R-:W-:-:S05]  /*04c0*/  IMAD.IADD R8, R0, 0x1, -R15 ;  /* 0x0000000100087824 */ /* 0x000fca00078e0a0f */
        /* <DEDUP_REMOVED lines=15> */
.L_x_112:
[----:B------:R-:W0:Y:S01]  /*05c0*/  S2UR UR6, SR_CgaCtaId ;  /* 0x00000000000679c3 */ /* 0x000e220000008800 */
[----:B------:R-:W-:Y:S01]  /*05d0*/  IMAD R6, R2, R5, RZ ;  /* 0x0000000502067224 */ /* 0x000fe200078e02ff */
[----:B------:R-:W-:Y:S01]  /*05e0*/  ISETP.GT.AND P2, PT, R0, 0x3, PT ;  /* 0x000000030000780c */ /* 0x000fe20003f44270 */
[----:B------:R-:W-:Y:S01]  /*05f0*/  UMOV UR5, 0x400 ;  /* 0x0000040000057882 */ /* 0x000fe20000000000 */
[----:B------:R-:W-:Y:S01]  /*0600*/  ULDC.64 UR14, c[0x0][0x210] ;  /* 0x00008400000e7ab9 */ /* 0x000fe20000000a00 */
[----:B------:R-:W-:Y:S01]  /*0610*/  IMAD.MOV.U32 R15, RZ, RZ, RZ ;  /* 0x000000ffff0f7224 */ /* 0x000fe200078e00ff */
        /* <DEDUP_REMOVED lines=11> */
.L_x_116:
        /* <DEDUP_REMOVED lines=16> */
.L_x_115:
[----:B------:R-:W-:-:S05]  /*07d0*/  IMAD.IADD R8, R0, 0x1, -R15 ;  /* 0x0000000100087824 */ /* 0x000fca00078e0a0f */
        /* <DEDUP_REMOVED lines=13> */
.L_x_111:
[----:B------:R-:W-:Y:S05]  /*08b0*/  BSYNC B0 ;  /* 0x0000000000007941 */ /* 0x000fea0003800000 */
.L_x_110:
        /* <DEDUP_REMOVED lines=8> */
[----:B01----:R-:W0:Y:S01]  /*0940*/  LDC.64 R4, c[0x0][0x230] ;  /* 0x00008c00ff047b82 */ /* 0x003e220000000a00 */
[----:B------:R-:W-:Y:S01]  /*0950*/  ISETP.GT.AND P2, PT, R0, 0x3, PT ;  /* 0x000000030000780c */ /* 0x000fe20003f44270 */
[----:B------:R-:W-:Y:S01]  /*0960*/  IMAD R2, R2, UR7, RZ ;  /* 0x0000000702027c24 */ /* 0x000fe2000f8e02ff */
[----:B------:R-:W-:Y:S01]  /*0970*/  PLOP3.LUT P0, PT, PT, PT, PT, 0x80, 0x0 ;  /* 0x000000000000781c */ /* 0x000fe20003f0f070 */
[----:B------:R-:W-:-:S03]  /*0980*/  IMAD.MOV.U32 R11, RZ, RZ, RZ ;  /* 0x000000ffff0b7224 */ /* 0x000fc600078e00ff */
[----:B------:R-:W-:-:S04]  /*0990*/  LEA R2, R2, UR4, 0x1 ;  /* 0x0000000402027c11 */ /* 0x000fc8000f8e08ff */
[----:B------:R-:W-:-:S05]  /*09a0*/  LEA R3, R3, R2, 0x2 ;  /* 0x0000000203037211 */ /* 0x000fca00078e10ff */
[----:B0-----:R-:W-:Y:S01]  /*09b0*/  IMAD.WIDE R2, R3, 0x2, R4 ;  /* 0x0000000203027825 */ /* 0x001fe200078e0204 */
[----:B------:R-:W-:Y:S06]  /*09c0*/  @!P2 BRA `(.L_x_118) ;  /* 0x000000000044a947 */ /* 0x000fec0003800000 */
[----:B------:R-:W-:Y:S02]  /*09d0*/  PLOP3.LUT P0, PT, PT, PT, PT, 0x8, 0x0 ;  /* 0x000000000000781c */ /* 0x000fe40003f0e170 */
[----:B------:R-:W-:-:S11]  /*09e0*/  IADD3 R10, R0, -0x3, RZ ;  /* 0xfffffffd000a7810 */ /* 0x000fd60007ffe0ff */
.L_x_119:
[----:B-1----:R-:W-:Y:S01]  /*09f0*/  IMAD.U32 R5, RZ, RZ, UR7 ;  /* 0x00000007ff057e24 */ /* 0x002fe2000f8e00ff */
[----:B------:R-:W-:Y:S01]  /*0a00*/  MOV R7, UR7 ;  /* 0x0000000700077c02 */ /* 0x000fe20008000f00 */
[----:B------:R-:W-:Y:S01]  /*0a10*/  IMAD.U32 R9, RZ, RZ, UR7 ;  /* 0x00000007ff097e24 */ /* 0x000fe2000f8e00ff */
[----:B------:R0:W-:Y:S01]  /*0a20*/  STG.E.64 desc[UR8][R2.64], RZ ;  /* 0x000000ff02007986 */ /* 0x0001e2000c101b08 */
[----:B------:R-:W-:Y:S01]  /*0a30*/  IMAD.WIDE R4, R5, 0x2, R2 ;  /* 0x0000000205047825 */ /* 0x000fe200078e0202 */
[----:B------:R-:W-:-:S03]  /*0a40*/  IADD3 R11, R11, 0x4, RZ ;  /* 0x000000040b0b7810 */ /* 0x000fc60007ffe0ff */
[----:B------:R-:W-:Y:S01]  /*0a50*/  IMAD.U32 R13, RZ, RZ, UR7 ;  /* 0x00000007ff0d7e24 */ /* 0x000fe2000f8e00ff */
        /* <DEDUP_REMOVED lines=8> */
.L_x_118:
[----:B-1----:R-:W-:Y:S01]  /*0ae0*/  IADD3 R4, R0, -R11, RZ ;  /* 0x8000000b00047210 */ /* 0x002fe20007ffe0ff */
[----:B------:R-:W-:Y:S01]  /*0af0*/  IMAD.U32 R7, RZ, RZ, UR7 ;  /* 0x00000007ff077e24 */ /* 0x000fe2000f8e00ff */
[----:B------:R-:W-:Y:S02]  /*0b00*/  MOV R5, UR7 ;  /* 0x0000000700057c02 */ /* 0x000fe40008000f00 */
[----:B------:R-:W-:-:S13]  /*0b10*/  ISETP.GT.AND P2, PT, R4, 0x1, PT ;  /* 0x000000010400780c */ /* 0x000fda0003f44270 */
[----:B------:R-:W-:Y:S01]  /*0b20*/  @P2 VIADD R11, R11, 0x2 ;  /* 0x000000020b0b2836 */ /* 0x000fe20000000000 */
[----:B------:R-:W-:Y:S01]  /*0b30*/  @P2 PLOP3.LUT P0, PT, PT, PT, PT, 0x8, 0x0 ;  /* 0x000000000000281c */ /* 0x000fe20003f0e170 */
[----:B------:R-:W-:Y:S01]  /*0b40*/  @P2 IMAD.WIDE R4, R5, 0x2, R2 ;  /* 0x0000000205042825 */ /* 0x000fe200078e0202 */
[----:B------:R0:W-:Y:S02]  /*0b50*/  @P2 STG.E.64 desc[UR8][R2.64], RZ ;  /* 0x000000ff02002986 */ /* 0x0001e4000c101b08 */
[----:B------:R-:W-:Y:S02]  /*0b60*/  ISETP.LT.OR P0, PT, R11, R0, P0 ;  /* 0x000000000b00720c */ /* 0x000fe40000701670 */
[----:B------:R2:W-:Y:S01]  /*0b70*/  @P2 STG.E.64 desc[UR8][R4.64], RZ ;  /* 0x000000ff04002986 */ /* 0x0005e2000c101b08 */
[----:B0-----:R-:W-:-:S10]  /*0b80*/  @P2 IMAD.WIDE R2, R7, 0x2, R4 ;  /* 0x0000000207022825 */ /* 0x001fd400078e0204 */
[----:B------:R2:W-:Y:S02]  /*0b90*/  @P0 STG.E.64 desc[UR8][R2.64], RZ ;  /* 0x000000ff02000986 */ /* 0x0005e4000c101b08 */
.L_x_117:
[----:B------:R-:W-:Y:S02]  /*0ba0*/  ULDC UR5, c[0x0][0x248] ;  /* 0x0000920000057ab9 */ /* 0x000fe40000000800 */
[----:B------:R-:W-:Y:S01]  /*0bb0*/  MOV R0, UR5 ;  /* 0x0000000500007c02 */ /* 0x000fe20008000f00 */
[----:B------:R-:W-:-:S03]  /*0bc0*/  ULOP3.LUT UR4, UR11, UR5, URZ, 0x3c, !UPT ;  /* 0x000000050b047292 */ /* 0x000fc6000f8e3c3f */
[----:B0-2---:R-:W-:Y:S01]  /*0bd0*/  IABS R5, R0 ;  /* 0x0000000000057213 */ /* 0x005fe20000000000 */
[----:B------:R-:W-:Y:S02]  /*0be0*/  BAR.SYNC.DEFER_BLOCKING 0x0 ;  /* 0x0000000000007b1d */ /* 0x000fe40000010000 */
[----:B------:R-:W-:-:S04]  /*0bf0*/  ISETP.LE.AND P2, PT, RZ, UR4, PT ;  /* 0x00000004ff007c0c */ /* 0x000fc8000bf43270 */
[----:B------:R-:W0:Y:S08]  /*0c00*/  I2F.RP R0, R5 ;  /* 0x0000000500007306 */ /* 0x000e300000209400 */
[----:B0-----:R-:W0:Y:S02]  /*0c10*/  MUFU.RCP R0, R0 ;  /* 0x0000000000007308 */ /* 0x001e240000001000 */
[----:B0-----:R-:W-:-:S06]  /*0c20*/  VIADD R2, R0, 0xffffffe ;  /* 0x0ffffffe00027836 */ /* 0x001fcc0000000000 */
[----:B------:R0:W1:Y:S02]  /*0c30*/  F2I.FTZ.U32.TRUNC.NTZ R3, R2 ;  /* 0x0000000200037305 */ /* 0x000064000021f000 */
[----:B0-----:R-:W-:Y:S01]  /*0c40*/  IMAD.MOV.U32 R2, RZ, RZ, RZ ;  /* 0x000000ffff027224 */ /* 0x001fe200078e00ff */
        /* <DEDUP_REMOVED lines=9> */
[----:B------:R-:W-:Y:S01]  /*0ce0*/  @!P3 IMAD.IADD R0, R0, 0x1, -R5 ;  /* 0x000000010000b824 */ /* 0x000fe200078e0a05 */
[----:B------:R-:W-:Y:S02]  /*0cf0*/  @!P3 IADD3 R24, R24, 0x1, RZ ;  /* 0x000000011818b810 */ /* 0x000fe40007ffe0ff */
[----:B------:R-:W-:Y:S02]  /*0d00*/  ISETP.NE.AND P3, PT, RZ, UR5, PT ;  /* 0x00000005ff007c0c */ /* 0x000fe4000bf65270 */
[----:B------:R-:W-:Y:S02]  /*0d10*/  ISETP.GE.U32.AND P0, PT, R0, R5, PT ;  /* 0x000000050000720c */ /* 0x000fe40003f06070 */
[----:B------:R-:W-:-:S04]  /*0d20*/  SHF.R.S32.HI R5, RZ, 0x1f, R30 ;  /* 0x0000001fff057819 */ /* 0x000fc8000001141e */
[----:B------:R-:W-:-:S04]  /*0d30*/  LEA.HI R5, R5, R30, RZ, 0x3 ;  /* 0x0000001e05057211 */ /* 0x000fc800078f18ff */
[----:B------:R-:W-:-:S03]  /*0d40*/  SHF.R.S32.HI R26, RZ, 0x3, R5 ;  /* 0x00000003ff1a7819 */ /* 0x000fc60000011405 */
[----:B------:R-:W-:-:S05]  /*0d50*/  @P0 VIADD R24, R24, 0x1 ;  /* 0x0000000118180836 */ /* 0x000fca0000000000 */
        /* <DEDUP_REMOVED lines=9> */
[----:B------:R-:W-:-:S04]  /*0df0*/  IMAD.IADD R7, R30, 0x1, R7 ;  /* 0x000000011e077824 */ /* 0x000fc800078e0207 */
[----:B0-----:R-:W-:-:S05]  /*0e00*/  IMAD.WIDE R4, R7, 0x2, R4 ;  /* 0x0000000207047825 */ /* 0x001fca00078e0204 */
[----:B------:R-:W3:Y:S04]  /*0e10*/  LDG.E.CONSTANT R13, desc[UR8][R4.64] ;  /* 0x00000008040d7981 */ /* 0x000ee8000c1e9900 */
[----:B------:R0:W4:Y:S01]  /*0e20*/  LDG.E.CONSTANT R14, desc[UR8][R4.64+0x4] ;  /* 0x00000408040e7981 */ /* 0x000122000c1e9900 */
[----:B------:R-:W-:Y:S01]  /*0e30*/  SHF.L.U32 R27, R30, 0x2, RZ ;  /* 0x000000021e1b7819 */ /* 0x000fe200000006ff */
[----:B------:R-:W-:Y:S01]  /*0e40*/  UISETP.GE.AND UP0, UPT, UR11, UR10, UPT ;  /* 0x0000000a0b00728c */ /* 0x000fe2000bf06270 */
[----:B------:R-:W-:Y:S02]  /*0e50*/  I2F.F16 R6, -0x40 ;  /* 0xffffffc000067906 */ /* 0x000fe40000200c00 */
[----:B------:R-:W-:-:S03]  /*0e60*/  LOP3.LUT R27, R27, 0x10, RZ, 0xc0, !PT ;  /* 0x000000101b1b7812 */ /* 0x000fc600078ec0ff */
[----:B------:R-:W-:Y:S02]  /*0e70*/  PLOP3.LUT P0, PT, PT, PT, UP0, 0x80, 0x0 ;  /* 0x000000000000781c */ /* 0x000fe40003f0f008 */
[----:B--2---:R-:W-:-:S04]  /*0e80*/  SHF.R.U32.HI R0, RZ, R27, R2 ;  /* 0x0000001bff007219 */ /* 0x004fc80000011602 */
[--C-:B------:R-:W-:Y:S02]  /*0e90*/  SHF.R.U32.HI R2, RZ, 0x4, R0.reuse ;  /* 0x00000004ff027819 */ /* 0x100fe40000011600 */
[----:B------:R-:W-:Y:S02]  /*0ea0*/  LOP3.LUT R8, R0, 0xf, RZ, 0xc0, !PT ;  /* 0x0000000f00087812 */ /* 0x000fe400078ec0ff */
[----:B------:R-:W-:Y:S02]  /*0eb0*/  LOP3.LUT R9, R2, 0xf, RZ, 0xc0, !PT ;  /* 0x0000000f02097812 */ /* 0x000fe400078ec0ff */
[--C-:B------:R-:W-:Y:S01]  /*0ec0*/  SHF.R.U32.HI R2, RZ, 0x8, R0.reuse ;  /* 0x00000008ff027819 */ /* 0x100fe20000011600 */
[C---:B------:R-:W-:Y:S01]  /*0ed0*/  VIADD R3, R8.reuse, 0x1 ;  /* 0x0000000108037836 */ /* 0x040fe20000000000 */
[----:B------:R-:W-:Y:S01]  /*0ee0*/  SHF.R.U32.HI R0, RZ, 0xc, R0 ;  /* 0x0000000cff007819 */ /* 0x000fe20000011600 */
[----:B------:R-:W-:Y:S01]  /*0ef0*/  VIADD R8, R8, 0xe401 ;  /* 0x0000e40108087836 */ /* 0x000fe20000000000 */
[----:B------:R-:W-:-:S02]  /*0f00*/  LOP3.LUT R10, R2, 0xf, RZ, 0xc0, !PT ;  /* 0x0000000f020a7812 */ /* 0x000fc400078ec0ff */
[----:B------:R-:W-:Y:S01]  /*0f10*/  LOP3.LUT R12, R0, 0xf, RZ, 0xc0, !PT ;  /* 0x0000000f000c7812 */ /* 0x000fe200078ec0ff */
[----:B------:R-:W1:Y:S01]  /*0f20*/  I2F.F16 R3, R3 ;  /* 0x0000000300037306 */ /* 0x000e620000200c00 */
[C---:B0-----:R-:W-:Y:S01]  /*0f30*/  IADD3 R4, R9.reuse, 0x1, RZ ;  /* 0x0000000109047810 */ /* 0x041fe20007ffe0ff */
[----:B------:R-:W-:Y:S01]  /*0f40*/  VIADD R2, R10, 0x1 ;  /* 0x000000010a027836 */ /* 0x000fe20000000000 */
[----:B------:R-:W-:Y:S01]  /*0f50*/  IADD3 R0, R12, 0x1, RZ ;  /* 0x000000010c007810 */ /* 0x000fe20007ffe0ff */
[----:B------:R-:W-:Y:S01]  /*0f60*/  VIADD R10, R10, 0xe401 ;  /* 0x0000e4010a0a7836 */ /* 0x000fe20000000000 */
[----:B------:R-:W-:Y:S02]  /*0f70*/  IADD3 R9, R9, 0xe401, RZ ;  /* 0x0000e40109097810 */ /* 0x000fe40007ffe0ff */
[----:B------:R-:W-:Y:S01]  /*0f80*/  IADD3 R12, R12, 0xe401, RZ ;  /* 0x0000e4010c0c7810 */ /* 0x000fe20007ffe0ff */
[----:B------:R0:W2:Y:S01]  /*0f90*/  I2F.F16 R11, R0 ;  /* 0x00000000000b7306 */ /* 0x0000a20000200c00 */
[----:B------:R-:W-:-:S02]  /*0fa0*/  PRMT R18, R9, 0x5410, R9 ;  /* 0x0000541009127816 */ /* 0x000fc40000000009 */
[C-C-:B---3--:R-:W-:Y:S02]  /*0fb0*/  PRMT R25, R13.reuse, 0x5410, R13.reuse ;  /* 0x000054100d197816 */ /* 0x148fe4000000000d */
[----:B------:R-:W-:Y:S01]  /*0fc0*/  PRMT R23, R13, 0x7632, R13 ;  /* 0x000076320d177816 */ /* 0x000fe2000000000d */
[C---:B-1----:R-:W-:Y:S02]  /*0fd0*/  HADD2 R19, R6.reuse.H0_H0, -R3.H0_H0 ;  /* 0xa000000306137230 */ /* 0x042fe40000000800 */
[----:B------:R-:W1:Y:S01]  /*0fe0*/  I2F.F16 R5, R4 ;  /* 0x0000000400057306 */ /* 0x000e620000200c00 */
[----:B------:R-:W-:Y:S01]  /*0ff0*/  IMAD.MOV.U32 R3, RZ, RZ, RZ ;  /* 0x000000ffff037224 */ /* 0x000fe200078e00ff */
[C-C-:B----4-:R-:W-:Y:S01]  /*1000*/  PRMT R21, R14.reuse, 0x5410, R14.reuse ;  /* 0x000054100e157816 */ /* 0x150fe2000000000e */
[----:B0-----:R-:W-:Y:S01]  /*1010*/  IMAD.MOV.U32 R0, RZ, RZ, RZ ;  /* 0x000000ffff007224 */ /* 0x001fe200078e00ff */
[----:B------:R-:W-:Y:S02]  /*1020*/  PRMT R22, R14, 0x7632, R14 ;  /* 0x000076320e167816 */ /* 0x000fe4000000000e */
[----:B------:R-:W-:Y:S01]  /*1030*/  PRMT R20, R8, 0x5410, R8 ;  /* 0x0000541008147816 */ /* 0x000fe20000000008 */
[----:B--2---:R-:W-:Y:S01]  /*1040*/  HADD2 R31, R6.H0_H0, -R11.H0_H0 ;  /* 0xa000000b061f7230 */ /* 0x004fe20000000800 */
[----:B------:R0:W2:Y:S01]  /*1050*/  I2F.F16 R7, R2 ;  /* 0x0000000200077306 */ /* 0x0000a20000200c00 */
[----:B------:R-:W-:Y:S01]  /*1060*/  HFMA2.MMA R11, -RZ, RZ, 0, 0 ;  /* 0x00000000ff0b7435 */ /* 0x000fe200000001ff */
[----:B------:R-:W-:-:S02]  /*1070*/  PRMT R16, R10, 0x5410, R10 ;  /* 0x000054100a107816 */ /* 0x000fc4000000000a */
[----:B------:R-:W-:Y:S01]  /*1080*/  PRMT R9, R12, 0x5410, R12 ;  /* 0x000054100c097816 */ /* 0x000fe2000000000c */
[C---:B-1----:R-:W-:Y:S01]  /*1090*/  HADD2 R17, R6.reuse.H0_H0, -R5.H0_H0 ;  /* 0xa000000506117230 */ /* 0x042fe20000000800 */
[----:B------:R-:W-:Y:S02]  /*10a0*/  CS2R R4, SRZ ;  /* 0x0000000000047805 */ /* 0x000fe4000001ff00 */
[----:B0-----:R-:W-:Y:S01]  /*10b0*/  MOV R2, RZ ;  /* 0x000000ff00027202 */ /* 0x001fe20000000f00 */
[----:B--2---:R-:W-:Y:S01]  /*10c0*/  HADD2 R15, R6.H0_H0, -R7.H0_H0 ;  /* 0xa0000007060f7230 */ /* 0x004fe20000000800 */
[----:B------:R-:W-:Y:S01]  /*10d0*/  CS2R R6, SRZ ;  /* 0x0000000000067805 */ /* 0x000fe2000001ff00 */
[----:B------:R-:W-:Y:S06]  /*10e0*/  @P0 BRA `(.L_x_120) ;  /* 0x0000001c00840947 */ /* 0x000fec0003800000 */
[----:B------:R-:W-:Y:S01]  /*10f0*/  USHF.R.S32.HI UR4, URZ, 0x1f, UR11 ;  /* 0x0000001f3f047899 */ /* 0x000fe2000801140b */
[----:B------:R-:W0:Y:S01]  /*1100*/  S2UR UR6, SR_CgaCtaId ;  /* 0x00000000000679c3 */ /* 0x000e220000008800 */
[----:B------:R-:W-:Y:S01]  /*1110*/  ULDC.64 UR12, c[0x0][0x218] ;  /* 0x00008600000c7ab9 */ /* 0x000fe20000000a00 */
[----:B------:R-:W-:Y:S01]  /*1120*/  IMAD.MOV.U32 R10, RZ, RZ, R31 ;  /* 0x000000ffff0a7224 */ /* 0x000fe200078e001f */
[----:B------:R-:W-:Y:S01]  /*1130*/  ULEA.HI UR4, UR4, UR11, URZ, 0x3 ;  /* 0x0000000b04047291 */ /* 0x000fe2000f8f183f */
[----:B------:R-:W-:-:S03]  /*1140*/  MOV R3, RZ ;  /* 0x000000ff00037202 */ /* 0x000fc60000000f00 */
        /* <DEDUP_REMOVED lines=12> */
[----:B------:R-:W-:-:S07]  /*1210*/  MOV R8, R15 ;  /* 0x0000000f00087202 */ /* 0x000fce0000000f00 */
.L_x_130:
[----:B------:R-:W2:Y:S01]  /*1220*/  LDG.E.128.CONSTANT R12, desc[UR8][R34.64] ;  /* 0x00000008220c7981 */ /* 0x000ea2000c1e9d00 */
[----:B------:R-:W-:Y:S01]  /*1230*/  UISETP.NE.AND UP0, UPT, UR11, UR6, UPT ;  /* 0x000000060b00728c */ /* 0x000fe2000bf05270 */
[----:B------:R-:W-:Y:S02]  /*1240*/  PRMT R31, R28, 0x9910, RZ ;  /* 0x000099101c1f7816 */ /* 0x000fe400000000ff */
[----:B------:R-:W-:Y:S02]  /*1250*/  MOV R33, UR7 ;  /* 0x0000000700217c02 */ /* 0x000fe40008000f00 */
[----:B------:R-:W-:Y:S02]  /*1260*/  ISETP.EQ.OR P2, PT, R31, RZ, !P1 ;  /* 0x000000ff1f00720c */ /* 0x000fe40004f42670 */
[----:B------:R-:W-:Y:S01]  /*1270*/  PLOP3.LUT P3, PT, PT, PT, UP0, 0x80, 0x0 ;  /* 0x000000000000781c */ /* 0x000fe20003f6f008 */
[----:B------:R-:W-:Y:S01]  /*1280*/  IMAD.WIDE R32, R33, 0x4, R34 ;  /* 0x0000000421207825 */ /* 0x000fe200078e0222 */
[----:B------:R-:W-:-:S02]  /*1290*/  ISETP.NE.AND P0, PT, R29, RZ, PT ;  /* 0x000000ff1d00720c */ /* 0x000fc40003f05270 */
[C---:B--2---:R-:W-:Y:S02]  /*12a0*/  LOP3.LUT R31, R12.reuse, 0xf000f, RZ, 0xc0, !PT ;  /* 0x000f000f0c1f7812 */ /* 0x044fe400078ec0ff */
[----:B------:R-:W-:Y:S02]  /*12b0*/  LOP3.LUT R36, R12, 0xf000f0, RZ, 0xc0, !PT ;  /* 0x00f000f00c247812 */ /* 0x000fe400078ec0ff */
[C---:B------:R-:W-:Y:S02]  /*12c0*/  LOP3.LUT R38, R13.reuse, 0xf000f0, RZ, 0xc0, !PT ;  /* 0x00f000f00d267812 */ /* 0x040fe400078ec0ff */
[----:B------:R-:W-:Y:S02]  /*12d0*/  SHF.R.U32.HI R12, RZ, 0x8, R12 ;  /* 0x00000008ff0c7819 */ /* 0x000fe4000001160c */
[----:B------:R-:W-:Y:S02]  /*12e0*/  LOP3.LUT R37, R13, 0xf000f, RZ, 0xc0, !PT ;  /* 0x000f000f0d257812 */ /* 0x000fe400078ec0ff */
[----:B------:R-:W-:-:S02]  /*12f0*/  SHF.R.U32.HI R40, RZ, 0x8, R13 ;  /* 0x00000008ff287819 */ /* 0x000fc4000001160d */
[C---:B------:R-:W-:Y:S02]  /*1300*/  LOP3.LUT R41, R14.reuse, 0xf000f0, RZ, 0xc0, !PT ;  /* 0x00f000f00e297812 */ /* 0x040fe400078ec0ff */
[----:B------:R-:W-:Y:S02]  /*1310*/  SHF.R.U32.HI R35, RZ, 0x8, R15 ;  /* 0x00000008ff237819 */ /* 0x000fe4000001160f */
[----:B------:R-:W-:Y:S02]  /*1320*/  LOP3.LUT R39, R14, 0xf000f, RZ, 0xc0, !PT ;  /* 0x000f000f0e277812 */ /* 0x000fe400078ec0ff */
[----:B------:R-:W-:Y:S02]  /*1330*/  SHF.R.U32.HI R44, RZ, 0x8, R14 ;  /* 0x00000008ff2c7819 */ /* 0x000fe4000001160e */
[C---:B------:R-:W-:Y:S02]  /*1340*/  LOP3.LUT R45, R15.reuse, 0xf000f, RZ, 0xc0, !PT ;  /* 0x000f000f0f2d7812 */ /* 0x040fe400078ec0ff */
[----:B------:R-:W-:-:S02]  /*1350*/  LOP3.LUT R13, R15, 0xf000f0, RZ, 0xc0, !PT ;  /* 0x00f000f00f0d7812 */ /* 0x000fc400078ec0ff */
[----:B------:R-:W-:Y:S02]  /*1360*/  LOP3.LUT R14, R38, 0x64006400, RZ, 0xfc, !PT ;  /* 0x64006400260e7812 */ /* 0x000fe400078efcff */
[----:B------:R-:W-:Y:S02]  /*1370*/  LOP3.LUT R34, R36, 0x64006400, RZ, 0xfc, !PT ;  /* 0x6400640024227812 */ /* 0x000fe400078efcff */
[C---:B------:R-:W-:Y:S02]  /*1380*/  LOP3.LUT R42, R12.reuse, 0xf000f, RZ, 0xc0, !PT ;  /* 0x000f000f0c2a7812 */ /* 0x040fe400078ec0ff */
        /* <DEDUP_REMOVED lines=12> */
[----:B------:R-:W-:Y:S01]  /*1450*/  LOP3.LUT R35, R35, 0xf000f0, RZ, 0xc0, !PT ;  /* 0x00f000f023237812 */ /* 0x000fe200078ec0ff */
[----:B------:R-:W-:Y:S06]  /*1460*/  @P3 BRA `(.L_x_121) ;  /* 0x0000000000bc3947 */ /* 0x000fec0003800000 */
[----:B------:R-:W0:Y:S01]  /*1470*/  LDC.64 R8, c[0x0][0x220] ;  /* 0x00008800ff087b82 */ /* 0x000e220000000a00 */
[----:B------:R-:W-:-:S04]  /*1480*/  VIADD R24, R24, 0x1 ;  /* 0x0000000118187836 */ /* 0x000fc80000000000 */
        /* <DEDUP_REMOVED lines=14> */
[--C-:B------:R-:W-:Y:S02]  /*1570*/  SHF.R.U32.HI R20, RZ, 0x4, R19.reuse ;  /* 0x00000004ff147819 */ /* 0x100fe40000011613 */
[----:B------:R-:W-:Y:S02]  /*1580*/  LOP3.LUT R18, R19, 0xf, RZ, 0xc0, !PT ;  /* 0x0000000f13127812 */ /* 0x000fe400078ec0ff */
[----:B------:R-:W-:Y:S02]  /*1590*/  LOP3.LUT R9, R20, 0xf, RZ, 0xc0, !PT ;  /* 0x0000000f14097812 */ /* 0x000fe400078ec0ff */
[--C-:B------:R-:W-:Y:S02]  /*15a0*/  SHF.R.U32.HI R20, RZ, 0x8, R19.reuse ;  /* 0x00000008ff147819 */ /* 0x100fe40000011613 */
[----:B------:R-:W-:Y:S01]  /*15b0*/  SHF.R.U32.HI R19, RZ, 0xc, R19 ;  /* 0x0000000cff137819 */ /* 0x000fe20000011613 */
[----:B------:R-:W-:Y:S01]  /*15c0*/  VIADD R25, R9, 0x1 ;  /* 0x0000000109197836 */ /* 0x000fe20000000000 */
[----:B------:R-:W-:-:S02]  /*15d0*/  LOP3.LUT R20, R20, 0xf, RZ, 0xc0, !PT ;  /* 0x0000000f14147812 */ /* 0x000fc400078ec0ff */
[----:B0-----:R-:W-:Y:S01]  /*15e0*/  LOP3.LUT R16, R19, 0xf, RZ, 0xc0, !PT ;  /* 0x0000000f13107812 */ /* 0x001fe200078ec0ff */
[----:B------:R3:W0:Y:S01]  /*15f0*/  I2F.F16 R17, R25 ;  /* 0x0000001900117306 */ /* 0x0006220000200c00 */
[----:B------:R-:W-:Y:S02]  /*1600*/  IADD3 R44, R20, 0x1, RZ ;  /* 0x00000001142c7810 */ /* 0x000fe40007ffe0ff */
[C---:B------:R-:W-:Y:S01]  /*1610*/  IADD3 R21, R18.reuse, 0x1, RZ ;  /* 0x0000000112157810 */ /* 0x040fe20007ffe0ff */
[----:B------:R-:W-:Y:S01]  /*1620*/  VIADD R18, R18, 0xe401 ;  /* 0x0000e40112127836 */ /* 0x000fe20000000000 */
[----:B------:R-:W-:Y:S02]  /*1630*/  IADD3 R47, R16, 0x1, RZ ;  /* 0x00000001102f7810 */ /* 0x000fe40007ffe0ff */
[----:B------:R-:W-:Y:S01]  /*1640*/  IADD3 R9, R9, 0xe401, RZ ;  /* 0x0000e40109097810 */ /* 0x000fe20007ffe0ff */
[----:B------:R1:W2:Y:S01]  /*1650*/  I2F.F16 R45, R44 ;  /* 0x0000002c002d7306 */ /* 0x0002a20000200c00 */
[----:B---3--:R-:W-:-:S02]  /*1660*/  PRMT R25, R23, 0x5410, R23 ;  /* 0x0000541017197816 */ /* 0x008fc40000000017 */
[----:B------:R-:W-:Y:S01]  /*1670*/  PRMT R23, R23, 0x7632, R23 ;  /* 0x0000763217177816 */ /* 0x000fe20000000017 */
[----:B0-----:R-:W-:-:S04]  /*1680*/  HADD2 R17, R10.H0_H0, -R17.H0_H0 ;  /* 0xa00000110a117230 */ /* 0x001fc80000000800 */
[----:B------:R-:W0:Y:S01]  /*1690*/  I2F.F16 R21, R21 ;  /* 0x0000001500157306 */ /* 0x000e220000200c00 */
[----:B-1----:R-:W-:Y:S02]  /*16a0*/  IADD3 R44, R20, 0xe401, RZ ;  /* 0x0000e401142c7810 */ /* 0x002fe40007ffe0ff */
[----:B------:R-:W-:Y:S02]  /*16b0*/  PRMT R20, R18, 0x5410, R18 ;  /* 0x0000541012147816 */ /* 0x000fe40000000012 */
[----:B------:R-:W-:Y:S01]  /*16c0*/  PRMT R18, R9, 0x5410, R9 ;  /* 0x0000541009127816 */ /* 0x000fe20000000009 */
[----:B--2---:R-:W-:Y:S02]  /*16d0*/  HADD2 R8, R10.H0_H0, -R45.H0_H0 ;  /* 0xa000002d0a087230 */ /* 0x004fe40000000800 */
[----:B------:R-:W1:Y:S01]  /*16e0*/  I2F.F16 R47, R47 ;  /* 0x0000002f002f7306 */ /* 0x000e620000200c00 */
[----:B------:R-:W-:Y:S01]  /*16f0*/  VIADD R45, R16, 0xe401 ;  /* 0x0000e401102d7836 */ /* 0x000fe20000000000 */
[----:B------:R-:W-:-:S04]  /*1700*/  PRMT R16, R44, 0x5410, R44 ;  /* 0x000054102c107816 */ /* 0x000fc8000000002c */
[----:B------:R-:W-:Y:S01]  /*1710*/  PRMT R9, R45, 0x5410, R45 ;  /* 0x000054102d097816 */ /* 0x000fe2000000002d */
[C---:B0-----:R-:W-:Y:S01]  /*1720*/  HADD2 R19, R10.reuse.H0_H0, -R21.H0_H0 ;  /* 0xa00000150a137230 */ /* 0x041fe20000000800 */
[C-C-:B----4-:R-:W-:Y:S02]  /*1730*/  PRMT R21, R22.reuse, 0x5410, R22.reuse ;  /* 0x0000541016157816 */ /* 0x150fe40000000016 */
[----:B------:R-:W-:Y:S01]  /*1740*/  PRMT R22, R22, 0x7632, R22 ;  /* 0x0000763216167816 */ /* 0x000fe20000000016 */
[----:B-1----:R-:W-:-:S07]  /*1750*/  HADD2 R10, R10.H0_H0, -R47.H0_H0 ;  /* 0xa000002f0a0a7230 */ /* 0x002fce0000000800 */
.L_x_121:
[----:B------:R-:W-:Y:S01]  /*1760*/  LOP3.LUT R51, R42, 0x64006400, RZ, 0xfc, !PT ;  /* 0x640064002a337812 */ /* 0x000fe200078efcff */
[----:B------:R-:W-:Y:S01]  /*1770*/  HFMA2.MMA R31, R31, 1, 1, R20 ;  /* 0x3c003c001f1f7835 */ /* 0x000fe20000000014 */
[----:B------:R-:W-:Y:S01]  /*1780*/  LOP3.LUT R42, R43, 0x64006400, RZ, 0xfc, !PT ;  /* 0x640064002b2a7812 */ /* 0x000fe200078efcff */
[----:B------:R-:W-:Y:S01]  /*1790*/  HFMA2.MMA R34, R34, 0.0625, 0.0625, R19 ;  /* 0x2c002c0022227835 */ /* 0x000fe20000000013 */
[----:B------:R-:W-:Y:S01]  /*17a0*/  LOP3.LUT R47, R36, 0x64006400, RZ, 0xfc, !PT ;  /* 0x64006400242f7812 */ /* 0x000fe200078efcff */
[----:B------:R-:W-:Y:S01]  /*17b0*/  HFMA2.MMA R37, R37, 1, 1, R18 ;  /* 0x3c003c0025257835 */ /* 0x000fe20000000012 */
[----:B------:R-:W-:Y:S01]  /*17c0*/  LOP3.LUT R49, R38, 0x64006400, RZ, 0xfc, !PT ;  /* 0x6400640026317812 */ /* 0x000fe200078efcff */
[----:B------:R-:W-:Y:S01]  /*17d0*/  HFMA2 R36, R42, 0.0625, 0.0625, R19 ;  /* 0x2c002c002a247831 */ /* 0x000fe20000000013 */
[----:B------:R-:W-:Y:S01]  /*17e0*/  LOP3.LUT R38, R40, 0x64006400, RZ, 0xfc, !PT ;  /* 0x6400640028267812 */ /* 0x000fe200078efcff */
[----:B------:R-:W-:Y:S01]  /*17f0*/  HFMA2 R42, R47, 0.0625, 0.0625, R8 ;  /* 0x2c002c002f2a7831 */ /* 0x000fe20000000008 */
[----:B------:R-:W-:Y:S01]  /*1800*/  LOP3.LUT R43, R41, 0x64006400, RZ, 0xfc, !PT ;  /* 0x64006400292b7812 */ /* 0x000fe200078efcff */
[----:B------:R-:W-:Y:S01]  /*1810*/  HFMA2.MMA R41, R14, 0.0625, 0.0625, R17 ;  /* 0x2c002c000e297835 */ /* 0x000fe20000000011 */
[----:B------:R-:W-:Y:S01]  /*1820*/  LOP3.LUT R46, R46, 0x64006400, RZ, 0xfc, !PT ;  /* 0x640064002e2e7812 */ /* 0x000fe200078efcff */
[----:B------:R-:W-:Y:S01]  /*1830*/  HFMA2.MMA R39, R39, 1, 1, R16 ;  /* 0x3c003c0027277835 */ /* 0x000fe20000000010 */
[----:B------:R-:W-:Y:S01]  /*1840*/  LOP3.LUT R45, R35, 0x64006400, RZ, 0xfc, !PT ;  /* 0x64006400232d7812 */ /* 0x000fe200078efcff */
[----:B------:R-:W-:Y:S01]  /*1850*/  HFMA2.MMA R44, R15, 0.0625, 0.0625, R8 ;  /* 0x2c002c000f2c7835 */ /* 0x000fe20000000008 */
[----:B------:R-:W-:Y:S01]  /*1860*/  HADD2 R35, R51, R20 ;  /* 0x0000001433237230 */ /* 0x000fe20000000000 */
[----:B------:R-:W-:Y:S01]  /*1870*/  HFMA2.MMA R47, R12, 1, 1, R9 ;  /* 0x3c003c000c2f7835 */ /* 0x000fe20000000009 */
[----:B------:R-:W-:Y:S01]  /*1880*/  HADD2 R40, R49, R18 ;  /* 0x0000001231287230 */ /* 0x000fe20000000000 */
[----:B------:R-:W-:Y:S01]  /*1890*/  HFMA2.MMA R48, R13, 0.0625, 0.0625, R10 ;  /* 0x2c002c000d307835 */ /* 0x000fe2000000000a */
[----:B------:R-:W-:-:S02]  /*18a0*/  HFMA2 R38, R38, 0.0625, 0.0625, R17 ;  /* 0x2c002c0026267831 */ /* 0x000fc40000000011 */
[----:B------:R-:W-:Y:S02]  /*18b0*/  HADD2 R43, R43, R16 ;  /* 0x000000102b2b7230 */ /* 0x000fe40000000000 */
[----:B------:R-:W-:Y:S02]  /*18c0*/  HADD2 R46, R46, R9 ;  /* 0x000000092e2e7230 */ /* 0x000fe40000000000 */
[----:B------:R-:W-:Y:S01]  /*18d0*/  HFMA2 R45, R45, 0.0625, 0.0625, R10 ;  /* 0x2c002c002d2d7831 */ /* 0x000fe2000000000a */
[----:B------:R-:W-:Y:S06]  /*18e0*/  @!P0 BRA `(.L_x_122) ;  /* 0x0000000000548947 */ /* 0x000fec0003800000 */
        /* <DEDUP_REMOVED lines=11> */
[-C--:B------:R-:W-:Y:S02]  /*19a0*/  HFMA2.MMA R49, R39, R12.reuse, RZ ;  /* 0x0000000c27317235 */ /* 0x080fe400000000ff */
[----:B------:R-:W-:-:S08]  /*19b0*/  HFMA2.MMA R12, R47, R12, RZ ;  /* 0x0000000c2f0c7235 */ /* 0x000fd000000000ff */
[-C--:B------:R-:W-:Y:S02]  /*19c0*/  HFMA2 R49, R44, R13.reuse, R49 ;  /* 0x0000000d2c317231 */ /* 0x080fe40000000031 */
[----:B------:R-:W-:-:S04]  /*19d0*/  HFMA2 R12, R48, R13, R12 ;  /* 0x0000000d300c7231 */ /* 0x000fc8000000000c */
[-C--:B------:R-:W-:Y:S02]  /*19e0*/  HFMA2.MMA R49, R43, R14.reuse, R49 ;  /* 0x0000000e2b317235 */ /* 0x080fe40000000031 */
[----:B------:R-:W-:-:S08]  /*19f0*/  HFMA2.MMA R12, R46, R14, R12 ;  /* 0x0000000e2e0c7235 */ /* 0x000fd0000000000c */
[-C--:B------:R-:W-:Y:S02]  /*1a00*/  HFMA2 R49, R42, R15.reuse, R49 ;  /* 0x0000000f2a317231 */ /* 0x080fe40000000031 */
[----:B------:R-:W-:-:S04]  /*1a10*/  HFMA2 R12, R45, R15, R12 ;  /* 0x0000000f2d0c7231 */ /* 0x000fc8000000000c */
[----:B------:R-:W-:Y:S01]  /*1a20*/  HFMA2.MMA R11, R49, R21, R11 ;  /* 0x00000015310b7235 */ /* 0x000fe2000000000b */
[----:B------:R-:W-:-:S10]  /*1a30*/  HFMA2 R7, R12, R22, R7 ;  /* 0x000000160c077231 */ /* 0x000fd40000000007 */
.L_x_122:
[----:B------:R-:W-:Y:S05]  /*1a40*/  @P2 BRA `(.L_x_123) ;  /* 0x00000000005c2947 */ /* 0x000fea0003800000 */
[----:B------:R-:W0:Y:S01]  /*1a50*/  LDS.128 R12, [UR5+0x100] ;  /* 0x00010005ff0c7984 */ /* 0x000e220008000c00 */
[----:B------:R-:W-:Y:S02]  /*1a60*/  MOV R51, R39 ;  /* 0x0000002700337202 */ /* 0x000fe40000000f00 */
[----:B------:R-:W-:Y:S01]  /*1a70*/  MOV R49, R37 ;  /* 0x0000002500317202 */ /* 0x000fe20000000f00 */
[----:B0-----:R-:W-:-:S04]  /*1a80*/  HFMA2.MMA R37, R31, R12, RZ ;  /* 0x0000000c1f257235 */ /* 0x001fc800000000ff */
[-C--:B------:R-:W-:Y:S01]  /*1a90*/  HFMA2 R39, R49, R12.reuse, RZ.H0_H0 ;  /* 0x0000000c31277231 */ /* 0x080fe200000400ff */
        /* <DEDUP_REMOVED lines=18> */
.L_x_123:
[----:B------:R-:W2:Y:S01]  /*1bc0*/  LDG.E.128.CONSTANT R12, desc[UR8][R32.64] ;  /* 0x00000008200c7981 */ /* 0x000ea2000c1e9d00 */
[----:B------:R-:W-:-:S04]  /*1bd0*/  IMAD.U32 R35, RZ, RZ, UR7 ;  /* 0x00000007ff237e24 */ /* 0x000fc8000f8e00ff */
[----:B------:R-:W-:Y:S01]  /*1be0*/  IMAD.WIDE R34, R35, 0x4, R32 ;  /* 0x0000000423227825 */ /* 0x000fe200078e0220 */
[C---:B--2---:R-:W-:Y:S02]  /*1bf0*/  LOP3.LUT R42, R14.reuse, 0xf000f, RZ, 0xc0, !PT ;  /* 0x000f000f0e2a7812 */ /* 0x044fe400078ec0ff */
[----:B------:R-:W-:Y:S02]  /*1c00*/  LOP3.LUT R43, R14, 0xf000f0, RZ, 0xc0, !PT ;  /* 0x00f000f00e2b7812 */ /* 0x000fe400078ec0ff */
[C---:B------:R-:W-:Y:S02]  /*1c10*/  LOP3.LUT R39, R12.reuse, 0xf000f, RZ, 0xc0, !PT ;  /* 0x000f000f0c277812 */ /* 0x040fe400078ec0ff */
[----:B------:R-:W-:Y:S02]  /*1c20*/  LOP3.LUT R36, R12, 0xf000f0, RZ, 0xc0, !PT ;  /* 0x00f000f00c247812 */ /* 0x000fe400078ec0ff */
[----:B------:R-:W-:Y:S02]  /*1c30*/  SHF.R.U32.HI R38, RZ, 0x8, R12 ;  /* 0x00000008ff267819 */ /* 0x000fe4000001160c */
[----:B------:R-:W-:-:S02]  /*1c40*/  SHF.R.U32.HI R41, RZ, 0x8, R13 ;  /* 0x00000008ff297819 */ /* 0x000fc4000001160d */
[----:B------:R-:W-:Y:S02]  /*1c50*/  SHF.R.U32.HI R14, RZ, 0x8, R14 ;  /* 0x00000008ff0e7819 */ /* 0x000fe4000001160e */
[C---:B------:R-:W-:Y:S02]  /*1c60*/  LOP3.LUT R37, R13.reuse, 0xf000f, RZ, 0xc0, !PT ;  /* 0x000f000f0d257812 */ /* 0x040fe400078ec0ff */
[----:B------:R-:W-:Y:S02]  /*1c70*/  LOP3.LUT R31, R13, 0xf000f0, RZ, 0xc0, !PT ;  /* 0x00f000f00d1f7812 */ /* 0x000fe400078ec0ff */
[C---:B------:R-:W-:Y:S02]  /*1c80*/  LOP3.LUT R12, R15.reuse, 0xf000f0, RZ, 0xc0, !PT ;  /* 0x00f000f00f0c7812 */ /* 0x040fe400078ec0ff */
[----:B------:R-:W-:Y:S02]  /*1c90*/  SHF.R.U32.HI R13, RZ, 0x8, R15 ;  /* 0x00000008ff0d7819 */ /* 0x000fe4000001160f */
        /* <DEDUP_REMOVED lines=16> */
[----:B------:R-:W-:Y:S01]  /*1da0*/  HFMA2.MMA R43, R36, 0.0625, 0.0625, R19 ;  /* 0x2c002c00242b7835 */ /* 0x000fe20000000013 */
[----:B------:R-:W-:Y:S01]  /*1db0*/  LOP3.LUT R14, R44, 0x64006400, RZ, 0xfc, !PT ;  /* 0x640064002c0e7812 */ /* 0x000fe200078efcff */
[----:B------:R-:W-:Y:S01]  /*1dc0*/  HFMA2.MMA R36, R31, 1, 1, R16 ;  /* 0x3c003c001f247835 */ /* 0x000fe20000000010 */
[----:B------:R-:W-:Y:S01]  /*1dd0*/  LOP3.LUT R46, R46, 0x64006400, RZ, 0xfc, !PT ;  /* 0x640064002e2e7812 */ /* 0x000fe200078efcff */
[----:B------:R-:W-:Y:S01]  /*1de0*/  HADD2 R44, R39, R20 ;  /* 0x00000014272c7230 */ /* 0x000fe20000000000 */
        /* <DEDUP_REMOVED lines=9> */
[----:B------:R-:W-:Y:S01]  /*1e80*/  HADD2 R42, R41, R20 ;  /* 0x00000014292a7230 */ /* 0x000fe20000000000 */
[----:B------:R-:W-:Y:S01]  /*1e90*/  LOP3.LUT R12, R12, 0x64006400, RZ, 0xfc, !PT ;  /* 0x640064000c0c7812 */ /* 0x000fe200078efcff */
[----:B------:R-:W-:Y:S01]  /*1ea0*/  HFMA2.MMA R33, R33, 0.0625, 0.0625, R8 ;  /* 0x2c002c0021217835 */ /* 0x000fe20000000008 */
[----:B------:R-:W-:Y:S01]  /*1eb0*/  LOP3.LUT R13, R13, 0x64006400, RZ, 0xfc, !PT ;  /* 0x640064000d0d7812 */ /* 0x000fe200078efcff */
[----:B------:R-:W-:Y:S01]  /*1ec0*/  HFMA2.MMA R45, R14, 1, 1, R9 ;  /* 0x3c003c000e2d7835 */ /* 0x000fe20000000009 */
[----:B------:R-:W-:Y:S01]  /*1ed0*/  HFMA2 R41, R38, 0.0625, 0.0625, R19 ;  /* 0x2c002c0026297831 */ /* 0x000fe20000000013 */
[----:B------:R-:W-:Y:S01]  /*1ee0*/  HFMA2.MMA R46, R15, 0.0625, 0.0625, R10 ;  /* 0x2c002c000f2e7835 */ /* 0x000fe2000000000a */
[----:B------:R-:W-:-:S02]  /*1ef0*/  HADD2 R32, R47, R16 ;  /* 0x000000102f207230 */ /* 0x000fc40000000000 */
[----:B------:R-:W-:Y:S02]  /*1f00*/  HADD2 R38, R49, R18 ;  /* 0x0000001231267230 */ /* 0x000fe40000000000 */
[----:B------:R-:W-:Y:S02]  /*1f10*/  HADD2 R47, R12, R9 ;  /* 0x000000090c2f7230 */ /* 0x000fe40000000000 */
[----:B------:R-:W-:Y:S01]  /*1f20*/  HFMA2 R48, R13, 0.0625, 0.0625, R10 ;  /* 0x2c002c000d307831 */ /* 0x000fe2000000000a */
[----:B------:R-:W-:Y:S06]  /*1f30*/  @!P0 BRA `(.L_x_124) ;  /* 0x0000000000548947 */ /* 0x000fec0003800000 */
        /* <DEDUP_REMOVED lines=21> */
.L_x_124:
[----:B------:R-:W-:Y:S05]  /*2090*/  @P2 BRA `(.L_x_125) ;  /* 0x0000000000582947 */ /* 0x000fea0003800000 */
[----:B------:R-:W0:Y:S01]  /*20a0*/  LDS.128 R12, [UR5+0x110] ;  /* 0x00011005ff0c7984 */ /* 0x000e220008000c00 */
        /* <DEDUP_REMOVED lines=21> */
.L_x_125:
[----:B------:R-:W2:Y:S01]  /*2200*/  LDG.E.128.CONSTANT R12, desc[UR8][R34.64] ;  /* 0x00000008220c7981 */ /* 0x000ea2000c1e9d00 */
[----:B------:R-:W-:-:S05]  /*2210*/  MOV R33, UR7 ;  /* 0x0000000700217c02 */ /* 0x000fca0008000f00 */
        /* <DEDUP_REMOVED lines=75> */
.L_x_126:
[----:B------:R-:W-:Y:S05]  /*26d0*/  @P2 BRA `(.L_x_127) ;  /* 0x0000000000582947 */ /* 0x000fea0003800000 */
[----:B------:R-:W0:Y:S01]  /*26e0*/  LDS.128 R12, [UR5+0x120] ;  /* 0x00012005ff0c7984 */ /* 0x000e220008000c00 */
[----:B------:R-:W-:Y:S01]  /*26f0*/  IMAD.MOV.U32 R49, RZ, RZ, R40 ;  /* 0x000000ffff317224 */ /* 0x000fe200078e0028 */
        /* <DEDUP_REMOVED lines=20> */
.L_x_127:
[----:B------:R-:W2:Y:S02]  /*2840*/  LDG.E.128.CONSTANT R12, desc[UR8][R32.64] ;  /* 0x00000008200c7981 */ /* 0x000ea4000c1e9d00 */
[C---:B--2---:R-:W-:Y:S02]  /*2850*/  LOP3.LUT R35, R14.reuse, 0xf000f, RZ, 0xc0, !PT ;  /* 0x000f000f0e237812 */ /* 0x044fe400078ec0ff */
[----:B------:R-:W-:Y:S02]  /*2860*/  LOP3.LUT R41, R14, 0xf000f0, RZ, 0xc0, !PT ;  /* 0x00f000f00e297812 */ /* 0x000fe400078ec0ff */
[C---:B------:R-:W-:Y:S02]  /*2870*/  LOP3.LUT R39, R12.reuse, 0xf000f, RZ, 0xc0, !PT ;  /* 0x000f000f0c277812 */ /* 0x040fe400078ec0ff */
[----:B------:R-:W-:Y:S02]  /*2880*/  LOP3.LUT R36, R12, 0xf000f0, RZ, 0xc0, !PT ;  /* 0x00f000f00c247812 */ /* 0x000fe400078ec0ff */
[----:B------:R-:W-:-:S02]  /*2890*/  SHF.R.U32.HI R38, RZ, 0x8, R12 ;  /* 0x00000008ff267819 */ /* 0x000fc4000001160c */
[----:B------:R-:W-:Y:S02]  /*28a0*/  SHF.R.U32.HI R31, RZ, 0x8, R13 ;  /* 0x00000008ff1f7819 */ /* 0x000fe4000001160d */
[----:B------:R-:W-:Y:S02]  /*28b0*/  SHF.R.U32.HI R14, RZ, 0x8, R14 ;  /* 0x00000008ff0e7819 */ /* 0x000fe4000001160e */
[C---:B------:R-:W-:Y:S02]  /*28c0*/  LOP3.LUT R37, R13.reuse, 0xf000f, RZ, 0xc0, !PT ;  /* 0x000f000f0d257812 */ /* 0x040fe400078ec0ff */
[----:B------:R-:W-:Y:S02]  /*28d0*/  LOP3.LUT R34, R13, 0xf000f0, RZ, 0xc0, !PT ;  /* 0x00f000f00d227812 */ /* 0x000fe400078ec0ff */
[----:B------:R-:W-:Y:S02]  /*28e0*/  LOP3.LUT R12, R15, 0xf000f0, RZ, 0xc0, !PT ;  /* 0x00f000f00f0c7812 */ /* 0x000fe400078ec0ff */
[----:B------:R-:W-:-:S02]  /*28f0*/  SHF.R.U32.HI R13, RZ, 0x8, R15 ;  /* 0x00000008ff0d7819 */ /* 0x000fc4000001160f */
        /* <DEDUP_REMOVED lines=8> */
[----:B------:R-:W-:Y:S02]  /*2980*/  LOP3.LUT R38, R38, 0xf000f0, RZ, 0xc0, !PT ;  /* 0x00f000f026267812 */ /* 0x000fe400078ec0ff */
[----:B------:R-:W-:Y:S02]  /*2990*/  LOP3.LUT R37, R37, 0x64006400, RZ, 0xfc, !PT ;  /* 0x6400640025257812 */ /* 0x000fe400078efcff */
[----:B------:R-:W-:Y:S02]  /*29a0*/  LOP3.LUT R31, R35, 0x64006400, RZ, 0xfc, !PT ;  /* 0x64006400231f7812 */ /* 0x000fe400078efcff */
[----:B------:R-:W-:Y:S02]  /*29b0*/  LOP3.LUT R47, R14, 0xf000f, RZ, 0xc0, !PT ;  /* 0x000f000f0e2f7812 */ /* 0x000fe400078ec0ff */
[----:B------:R-:W-:-:S02]  /*29c0*/  LOP3.LUT R12, R13, 0xf000f, RZ, 0xc0, !PT ;  /* 0x000f000f0d0c7812 */ /* 0x000fc400078ec0ff */
[----:B------:R-:W-:Y:S01]  /*29d0*/  LOP3.LUT R13, R13, 0xf000f0, RZ, 0xc0, !PT ;  /* 0x00f000f00d0d7812 */ /* 0x000fe200078ec0ff */
[----:B------:R-:W-:Y:S01]  /*29e0*/  HFMA2.MMA R36, R31, 1, 1, R16 ;  /* 0x3c003c001f247835 */ /* 0x000fe20000000010 */
[----:B------:R-:W-:Y:S02]  /*29f0*/  LOP3.LUT R39, R39, 0x64006400, RZ, 0xfc, !PT ;  /* 0x6400640027277812 */ /* 0x000fe400078efcff */
[----:B------:R-:W-:Y:S02]  /*2a00*/  LOP3.LUT R34, R34, 0x64006400, RZ, 0xfc, !PT ;  /* 0x6400640022227812 */ /* 0x000fe400078efcff */
[----:B------:R-:W-:Y:S01]  /*2a10*/  LOP3.LUT R35, R41, 0x64006400, RZ, 0xfc, !PT ;  /* 0x6400640029237812 */ /* 0x000fe200078efcff */
[----:B------:R-:W-:Y:S01]  /*2a20*/  HADD2 R44, R39, R20 ;  /* 0x00000014272c7230 */ /* 0x000fe20000000000 */
[----:B------:R-:W-:Y:S02]  /*2a30*/  LOP3.LUT R14, R42, 0x64006400, RZ, 0xfc, !PT ;  /* 0x640064002a0e7812 */ /* 0x000fe400078efcff */
[----:B------:R-:W-:Y:S01]  /*2a40*/  LOP3.LUT R46, R46, 0x64006400, RZ, 0xfc, !PT ;  /* 0x640064002e2e7812 */ /* 0x000fe200078efcff */
[----:B------:R-:W-:Y:S01]  /*2a50*/  HFMA2.MMA R39, R34, 0.0625, 0.0625, R17 ;  /* 0x2c002c0022277835 */ /* 0x000fe20000000011 */
        /* <DEDUP_REMOVED lines=11> */
[----:B------:R-:W-:Y:S01]  /*2b10*/  HFMA2.MMA R45, R14, 1, 1, R9 ;  /* 0x3c003c000e2d7835 */ /* 0x000fe20000000009 */
[----:B------:R-:W-:Y:S01]  /*2b20*/  LOP3.LUT R13, R13, 0x64006400, RZ, 0xfc, !PT ;  /* 0x640064000d0d7812 */ /* 0x000fe200078efcff */
[----:B------:R-:W-:Y:S01]  /*2b30*/  HFMA2.MMA R46, R15, 0.0625, 0.0625, R10 ;  /* 0x2c002c000f2e7835 */ /* 0x000fe2000000000a */
[----:B------:R-:W-:-:S02]  /*2b40*/  HFMA2 R41, R38, 0.0625, 0.0625, R19 ;  /* 0x2c002c0026297831 */ /* 0x000fc40000000013 */
[----:B------:R-:W-:Y:S02]  /*2b50*/  HADD2 R34, R47, R16 ;  /* 0x000000102f227230 */ /* 0x000fe40000000000 */
        /* <DEDUP_REMOVED lines=25> */
.L_x_128:
        /* <DEDUP_REMOVED lines=23> */
.L_x_129:
[----:B------:R-:W-:Y:S01]  /*2e60*/  UIADD3 UR11, UR11, 0x20, URZ ;  /* 0x000000200b0b7890 */ /* 0x000fe2000fffe03f */
[----:B------:R-:W-:Y:S01]  /*2e70*/  MOV R13, UR7 ;  /* 0x00000007000d7c02 */ /* 0x000fe20008000f00 */
[----:B------:R-:W-:Y:S02]  /*2e80*/  UIADD3 UR5, UR5, 0x40, URZ ;  /* 0x0000004005057890 */ /* 0x000fe4000fffe03f */
[----:B------:R-:W-:Y:S02]  /*2e90*/  UISETP.GE.AND UP0, UPT, UR11, UR10, UPT ;  /* 0x0000000a0b00728c */ /* 0x000fe4000bf06270 */
[----:B------:R-:W-:Y:S01]  /*2ea0*/  IMAD.WIDE R32, R13, 0x4, R32 ;  /* 0x000000040d207825 */ /* 0x000fe200078e0220 */
[----:B------:R-:W-:-:S03]  /*2eb0*/  UIADD3 UR4, UR4, 0x20, URZ ;  /* 0x0000002004047890 */ /* 0x000fc6000fffe03f */
[----:B------:R-:W-:Y:S01]  /*2ec0*/  PLOP3.LUT P0, PT, PT, PT, UP0, 0x80, 0x0 ;  /* 0x000000000000781c */ /* 0x000fe20003f0f008 */
[----:B------:R-:W-:Y:S01]  /*2ed0*/  IMAD.MOV.U32 R34, RZ, RZ, R32 ;  /* 0x000000ffff227224 */ /* 0x000fe200078e0020 */
[----:B------:R-:W-:-:S11]  /*2ee0*/  MOV R35, R33 ;  /* 0x0000002100237202 */ /* 0x000fd60000000f00 */
[----:B------:R-:W-:Y:S05]  /*2ef0*/  @!P0 BRA `(.L_x_130) ;  /* 0xffffffe000c88947 */ /* 0x000fea000383ffff */
.L_x_120:
        /* <DEDUP_REMOVED lines=20> */
.L_x_134:
[----:B------:R-:W0:Y:S02]  /*3040*/  LDS R10, [R7] ;  /* 0x00000000070a7984 */ /* 0x000e240000000800 */
[----:B0-----:R-:W-:-:S10]  /*3050*/  HFMA2.MMA R11, R10, 1, 1, R2 ;  /* 0x3c003c000a0b7835 */ /* 0x001fd40000000002 */
[----:B------:R-:W0:Y:S02]  /*3060*/  ATOMS.CAST.SPIN R11, [R7], R10, R11 ;  /* 0x0000000a070b738d */ /* 0x000e24000180000b */
[----:B0-----:R-:W-:-:S13]  /*3070*/  ISETP.EQ.U32.AND P0, PT, R11, 0x1, PT ;  /* 0x000000010b00780c */ /* 0x001fda0003f02070 */
[----:B------:R-:W-:Y:S05]  /*3080*/  @!P0 BRA `(.L_x_134) ;  /* 0xfffffffc00ec8947 */ /* 0x000fea000383ffff */
[----:B------:R-:W-:Y:S05]  /*3090*/  BRA `(.L_x_132) ;  /* 0x00000000000c7947 */ /* 0x000fea0003800000 */
.L_x_133:
[----:B------:R-:W2:Y:S02]  /*30a0*/  LD.E R0, desc[UR8][R12.64] ;  /* 0x000000080c007980 */ /* 0x000ea4000c101900 */
[----:B--2---:R-:W-:-:S05]  /*30b0*/  IADD3 R7, R2, R0, RZ ;  /* 0x0000000002077210 */ /* 0x004fca0007ffe0ff */
[----:B------:R0:W-:Y:S02]  /*30c0*/  ST.E desc[UR8][R12.64], R7 ;  /* 0x000000070c007985 */ /* 0x0001e4000c101908 */
.L_x_132:
[----:B------:R-:W-:Y:S05]  /*30d0*/  BSYNC B0 ;  /* 0x0000000000007941 */ /* 0x000fea0003800000 */
.L_x_131:
        /* <DEDUP_REMOVED lines=8> */
.L_x_138:
[----:B------:R-:W1:Y:S02]  /*3160*/  LDS R10, [R0+0x4] ;  /* 0x00000400000a7984 */ /* 0x000e640000000800 */
[----:B-1----:R-:W-:-:S06]  /*3170*/  HADD2 R11, R10, R14 ;  /* 0x0000000e0a0b7230 */ /* 0x002fcc0000000000 */
[----:B------:R-:W1:Y:S02]  /*3180*/  ATOMS.CAST.SPIN R11, [R0+0x4], R10, R11 ;  /* 0x0000040a000b738d */ /* 0x000e64000180000b */
[----:B-1----:R-:W-:-:S13]  /*3190*/  ISETP.EQ.U32.AND P0, PT, R11, 0x1, PT ;  /* 0x000000010b00780c */ /* 0x002fda0003f02070 */
[----:B------:R-:W-:Y:S05]  /*31a0*/  @!P0 BRA `(.L_x_138) ;  /* 0xfffffffc00ec8947 */ /* 0x000fea000383ffff */
[----:B------:R-:W-:Y:S05]  /*31b0*/  BRA `(.L_x_136) ;  /* 0x00000000000c7947 */ /* 0x000fea0003800000 */
.L_x_137:
[----:B------:R-:W0:Y:S02]  /*31c0*/  LD.E R0, desc[UR8][R12.64+0x4] ;  /* 0x000004080c007980 */ /* 0x000e24000c101900 */
[----:B0-----:R-:W-:-:S05]  /*31d0*/  IMAD.IADD R7, R14, 0x1, R0 ;  /* 0x000000010e077824 */ /* 0x001fca00078e0200 */
[----:B------:R1:W-:Y:S02]  /*31e0*/  ST.E desc[UR8][R12.64+0x4], R7 ;  /* 0x000004070c007985 */ /* 0x0003e4000c101908 */
.L_x_136:
[----:B------:R-:W-:Y:S05]  /*31f0*/  BSYNC B0 ;  /* 0x0000000000007941 */ /* 0x000fea0003800000 */
.L_x_135:
        /* <DEDUP_REMOVED lines=17> */
.L_x_142:
[----:B------:R-:W0:Y:S02]  /*3310*/  LDS R2, [R0] ;  /* 0x0000000000027984 */ /* 0x000e240000000800 */
[----:B0-----:R-:W-:-:S10]  /*3320*/  HFMA2.MMA R3, R2, 1, 1, R6 ;  /* 0x3c003c0002037835 */ /* 0x001fd40000000006 */
[----:B------:R-:W0:Y:S02]  /*3330*/  ATOMS.CAST.SPIN R3, [R0], R2, R3 ;  /* 0x000000020003738d */ /* 0x000e240001800003 */
[----:B0-----:R-:W-:-:S13]  /*3340*/  ISETP.EQ.U32.AND P0, PT, R3, 0x1, PT ;  /* 0x000000010300780c */ /* 0x001fda0003f02070 */
[----:B------:R-:W-:Y:S05]  /*3350*/  @!P0 BRA `(.L_x_142) ;  /* 0xfffffffc00ec8947 */ /* 0x000fea000383ffff */
[----:B------:R-:W-:Y:S05]  /*3360*/  BRA `(.L_x_140) ;  /* 0x00000000000c7947 */ /* 0x000fea0003800000 */
.L_x_141:
[----:B------:R-:W2:Y:S02]  /*3370*/  LD.E R0, desc[UR8][R8.64] ;  /* 0x0000000808007980 */ /* 0x000ea4000c101900 */
[----:B--2---:R-:W-:-:S05]  /*3380*/  IMAD.IADD R3, R6, 0x1, R0 ;  /* 0x0000000106037824 */ /* 0x004fca00078e0200 */
[----:B------:R0:W-:Y:S02]  /*3390*/  ST.E desc[UR8][R8.64], R3 ;  /* 0x0000000308007985 */ /* 0x0001e4000c101908 */
.L_x_140:
[----:B------:R-:W-:Y:S05]  /*33a0*/  BSYNC B0 ;  /* 0x0000000000007941 */ /* 0x000fea0003800000 */
.L_x_139:
[----:B------:R1:W-:Y:S02]  /*33b0*/  ATOM.E.ADD.F16x2.RN.STRONG.GPU P0, RZ, desc[UR8][R8.64+0x4], R4 ;  /* 0x0000040408ff79a2 */ /* 0x0003e4000810e1c8 */
[----:B-1----:R-:W-:Y:S05]  /*33c0*/  @P0 EXIT ;  /* 0x000000000000094d */ /* 0x002fea0003800000 */
[----:B------:R-:W1:Y:S02]  /*33d0*/  QSPC.E.S P0, RZ, [R8+0x4] ;  /* 0x0000040008ff73aa */ /* 0x000e640000000500 */
[----:B-1----:R-:W-:Y:S05]  /*33e0*/  @!P0 BRA `(.L_x_143) ;  /* 0x0000000000248947 */ /* 0x002fea0003800000 */
[----:B------:R-:W-:Y:S02]  /*33f0*/  MOV R2, R8 ;  /* 0x0000000800027202 */ /* 0x000fe40000000f00 */
[----:B------:R-:W-:Y:S02]  /*3400*/  PRMT R4, R4, 0x5410, R7 ;  /* 0x0000541004047816 */ /* 0x000fe40000000007 */
[----:B------:R-:W-:-:S07]  /*3410*/  MOV R0, R2 ;  /* 0x0000000200007202 */ /* 0x000fce0000000f00 */
.L_x_144:
[----:B------:R-:W0:Y:S02]  /*3420*/  LDS R2, [R0+0x4] ;  /* 0x0000040000027984 */ /* 0x000e240000000800 */
[----:B0-----:R-:W-:-:S06]  /*3430*/  HADD2 R3, R2, R4 ;  /* 0x0000000402037230 */ /* 0x001fcc0000000000 */
[----:B------:R-:W0:Y:S02]  /*3440*/  ATOMS.CAST.SPIN R3, [R0+0x4], R2, R3 ;  /* 0x000004020003738d */ /* 0x000e240001800003 */
[----:B0-----:R-:W-:-:S13]  /*3450*/  ISETP.EQ.U32.AND P0, PT, R3, 0x1, PT ;  /* 0x000000010300780c */ /* 0x001fda0003f02070 */
[----:B------:R-:W-:Y:S05]  /*3460*/  @!P0 BRA `(.L_x_144) ;  /* 0xfffffffc00ec8947 */ /* 0x000fea000383ffff */
[----:B------:R-:W-:Y:S05]  /*3470*/  EXIT ;  /* 0x000000000000794d */ /* 0x000fea0003800000 */
.L_x_143:
[----:B------:R-:W0:Y:S02]  /*3480*/  LD.E R0, desc[UR8][R8.64+0x4] ;  /* 0x0000040808007980 */ /* 0x000e24000c101900 */
[----:B0-----:R-:W-:-:S05]  /*3490*/  IADD3 R3, R4, R0, RZ ;  /* 0x0000000004037210 */ /* 0x001fca0007ffe0ff */
[----:B------:R-:W-:Y:S01]  /*34a0*/  ST.E desc[UR8][R8.64+0x4], R3 ;  /* 0x0000040308007985 */ /* 0x000fe2000c101908 */
[----:B------:R-:W-:Y:S05]  /*34b0*/  EXIT ;  /* 0x000000000000794d */ /* 0x000fea0003800000 */
.L_x_145:
        /* <DEDUP_REMOVED lines=12> */
.L_x_160:


//--------------------- .text._Z28gemm_half_q_half_gptq_kernelILi1ELb1ELb0EEvPK6__halfPKjS4_S2_PS0_iiiiiPKtibS2_i --------------------------
	.section	.text._Z28gemm_half_q_half_gptq_kernelILi1ELb1ELb0EEvPK6__halfPKjS4_S2_PS0_iiiiiPKtibS2_i,"ax",@progbits
	.align	128
        .global         _Z28gemm_half_q_half_gptq_kernelILi1ELb1ELb0EEvPK6__halfPKjS4_S2_PS0_iiiiiPKtibS2_i
        .type           _Z28gemm_half_q_half_gptq_kernelILi1ELb1ELb0EEvPK6__halfPKjS4_S2_PS0_iiiiiPKtibS2_i,@function
        .size           _Z28gemm_half_q_half_gptq_kernelILi1ELb1ELb0EEvPK6__halfPKjS4_S2_PS0_iiiiiPKtibS2_i,(.L_x_161 - _Z28gemm_half_q_half_gptq_kernelILi1ELb1ELb0EEvPK6__halfPKjS4_S2_PS0_iiiiiPKtibS2_i)
        .other          _Z28gemm_half_q_half_gptq_kernelILi1ELb1ELb0EEvPK6__halfPKjS4_S2_PS0_iiiiiPKtibS2_i,@"STO_CUDA_ENTRY STV_DEFAULT"
_Z28gemm_half_q_half_gptq_kernelILi1ELb1ELb0EEvPK6__halfPKjS4_S2_PS0_iiiiiPKtibS2_i:
.text._Z28gemm_half_q_half_gptq_kernelILi1ELb1ELb0EEvPK6__halfPKjS4_S2_PS0_iiiiiPKtibS2_i:
[----:B------:R-:W-:Y:S08]  /*0000*/  LDC R1, c[0x0][0x28] ;  /* 0x00000a00ff017b82 */ /* 0x000ff00000000800 */
[----:B------:R-:W0:Y:S01]  /*0010*/  S2UR UR12, SR_CTAID.Y ;  /* 0x00000000000c79c3 */ /* 0x000e220000002600 */
[----:B------:R-:W1:Y:S07]  /*0020*/  S2R R5, SR_CTAID.X ;  /* 0x0000000000057919 */ /* 0x000e6e0000002500 */
[----:B------:R-:W0:Y:S02]  /*0030*/  LDC R0, c[0x0][0x238] ;  /* 0x00008e00ff007b82 */ /* 0x000e240000000800 */
[----:B0-----:R-:W-:-:S13]  /*0040*/  ISETP.LE.AND P0, PT, R0, UR12, PT ;  /* 0x0000000c00007c0c */ /* 0x001fda000bf03270 */
[----:B-1----:R-:W-:Y:S05]  /*0050*/  @P0 EXIT ;  /* 0x000000000000094d */ /* 0x002fea0003800000 */
[----:B------:R-:W0:Y:S01]  /*0060*/  LDC.64 R2, c[0x0][0x260] ;  /* 0x00009800ff027b82 */ /* 0x000e220000000a00 */
[----:B------:R-:W-:Y:S02]  /*0070*/  ULDC.64 UR10, c[0x0][0x208] ;  /* 0x00008200000a7ab9 */ /* 0x000fe40000000a00 */
[----:B0-----:R-:W2:Y:S02]  /*0080*/  LDG.E.U16 R2, desc[UR10][R2.64] ;  /* 0x0000000a02027981 */ /* 0x001ea4000c1e1500 */
[----:B--2---:R-:W-:-:S13]  /*0090*/  ISETP.NE.AND P0, PT, R2, RZ, PT ;  /* 0x000000ff0200720c */ /* 0x004fda0003f05270 */
[----:B------:R-:W-:Y:S05]  /*00a0*/  @!P0 EXIT ;  /* 0x000000000000894d */ /* 0x000fea0003800000 */
[----:B------:R-:W0:Y:S01]  /*00b0*/  S2UR UR7, SR_CTAID.Z ;  /* 0x00000000000779c3 */ /* 0x000e220000002700 */
[----:B------:R-:W1:Y:S01]  /*00c0*/  S2R R8, SR_TID.X ;  /* 0x0000000000087919 */ /* 0x000e620000002100 */
[----:B------:R-:W-:Y:S01]  /*00d0*/  ULDC UR8, c[0x0][0x23c] ;  /* 0x00008f0000087ab9 */ /* 0x000fe20000000800 */
[----:B------:R-:W-:Y:S05]  /*00e0*/  BSSY B0, `(.L_x_146) ;  /* 0x0000026000007945 */ /* 0x000fea0003800000 */
[----:B------:R-:W2:Y:S01]  /*00f0*/  LDC R4, c[0x0][0x240] ;  /* 0x00009000ff047b82 */ /* 0x000ea20000000800 */
[----:B0-----:R-:W-:-:S06]  /*0100*/  USHF.L.U32 UR4, UR7, 0x7, URZ ;  /* 0x0000000707047899 */ /* 0x001fcc000800063f */
[----:B------:R-:W-:Y:S02]  /*0110*/  IMAD.U32 R9, RZ, RZ, UR4 ;  /* 0x00000004ff097e24 */ /* 0x000fe4000f8e00ff */
[----:B-1----:R-:W-:-:S03]  /*0120*/  IMAD R5, R5, 0x80, R8 ;  /* 0x0000008005057824 */ /* 0x002fc600078e0208 */
[----:B--2---:R-:W-:Y:S01]  /*0130*/  VIADDMNMX R0, R9, 0x80, R4, PT ;  /* 0x0000008009007846 */ /* 0x004fe20003800104 */
[----:B------:R-:W-:-:S03]  /*0140*/  IMAD.SHL.U32 R28, R5, 0x4, RZ ;  /* 0x00000004051c7824 */ /* 0x000fc600078e00ff */
[----:B------:R-:W-:Y:S01]  /*0150*/  R2UR UR9, R0 ;  /* 0x00000000000972ca */ /* 0x000fe200000e0000 */
[----:B------:R-:W-:Y:S01]  /*0160*/  VIADD R0, R8, UR4 ;  /* 0x0000000408007c36 */ /* 0x000fe20008000000 */
[----:B------:R-:W-:-:S11]  /*0170*/  ISETP.GE.AND P1, PT, R28, UR8, PT ;  /* 0x000000081c007c0c */ /* 0x000fd6000bf26270 */
[----:B------:R-:W-:-:S13]  /*0180*/  ISETP.GE.AND P0, PT, R0, UR9, PT ;  /* 0x0000000900007c0c */ /* 0x000fda000bf06270 */
[----:B------:R-:W-:Y:S05]  /*0190*/  @P0 BRA `(.L_x_147) ;  /* 0x0000000000680947 */ /* 0x000fea0003800000 */
[----:B------:R-:W-:Y:S01]  /*01a0*/  ULDC.64 UR14, c[0x0][0x250] ;  /* 0x00009400000e7ab9 */ /* 0x000fe20000000a00 */
[----:B------:R-:W-:Y:S02]  /*01b0*/  SHF.R.S32.HI R7, RZ, 0x1f, R0 ;  /* 0x0000001fff077819 */ /* 0x000fe40000011400 */
[----:B------:R-:W-:-:S04]  /*01c0*/  ISETP.NE.U32.AND P0, PT, RZ, UR14, PT ;  /* 0x0000000eff007c0c */ /* 0x000fc8000bf05070 */
[----:B------:R-:W-:-:S13]  /*01d0*/  ISETP.NE.AND.EX P0, PT, RZ, UR15, PT, P0 ;  /* 0x0000000fff007c0c */ /* 0x000fda000bf05300 */
[----:B------:R-:W-:-:S04]  /*01e0*/  @P0 LEA R2, P2, R0, UR14, 0x1 ;  /* 0x0000000e00020c11 */ /* 0x000fc8000f8408ff */
[----:B------:R-:W-:Y:S01]  /*01f0*/  @P0 LEA.HI.X R3, R0, UR15, R7, 0x1, P2 ;  /* 0x0000000f00030c11 */ /* 0x000fe200090f0c07 */
[----:B------:R-:W-:Y:S01]  /*0200*/  IMAD R5, R4, UR12, RZ ;  /* 0x0000000c04057c24 */ /* 0x000fe2000f8e02ff */
[----:B------:R-:W-:-:S03]  /*0210*/  ULDC.64 UR14, c[0x0][0x210] ;  /* 0x00008400000e7ab9 */ /* 0x000fc60000000a00 */
[----:B------:R-:W2:Y:S01]  /*0220*/  @P0 LDG.E.U16.CONSTANT R2, desc[UR10][R2.64] ;  /* 0x0000000a02020981 */ /* 0x000ea2000c1e9500 */
[----:B------:R-:W-:Y:S02]  /*0230*/  SHF.R.S32.HI R4, RZ, 0x1f, R5 ;  /* 0x0000001fff047819 */ /* 0x000fe40000011405 */
[----:B------:R-:W-:-:S05]  /*0240*/  @!P0 IADD3 R0, P2, R0, R5, RZ ;  /* 0x0000000500008210 */ /* 0x000fca0007f5e0ff */
[----:B------:R-:W-:Y:S01]  /*0250*/  @!P0 IMAD.X R7, R7, 0x1, R4, P2 ;  /* 0x0000000107078824 */ /* 0x000fe200010e0604 */
[----:B------:R-:W-:-:S04]  /*0260*/  @!P0 LEA R6, P2, R0, UR14, 0x1 ;  /* 0x0000000e00068c11 */ /* 0x000fc8000f8408ff */
[----:B------:R-:W-:-:S06]  /*0270*/  @!P0 LEA.HI.X R7, R0, UR15, R7, 0x1, P2 ;  /* 0x0000000f00078c11 */ /* 0x000fcc00090f0c07 */
[----:B------:R-:W3:Y:S01]  /*0280*/  @!P0 LDG.E.U16.CONSTANT R7, desc[UR10][R6.64] ;  /* 0x0000000a06078981 */ /* 0x000ee2000c1e9500 */
[----:B--2---:R-:W-:-:S05]  /*0290*/  @P0 IADD3 R5, P3, R5, R2, RZ ;  /* 0x0000000205050210 */ /* 0x004fca0007f7e0ff */
[----:B------:R-:W-:Y:S01]  /*02a0*/  @P0 IMAD.X R10, RZ, RZ, R4, P3 ;  /* 0x000000ffff0a0224 */ /* 0x000fe200018e0604 */
[----:B------:R-:W-:-:S04]  /*02b0*/  @P0 LEA R4, P3, R5, UR14, 0x1 ;  /* 0x0000000e05040c11 */ /* 0x000fc8000f8608ff */
[----:B------:R-:W-:-:S06]  /*02c0*/  @P0 LEA.HI.X R5, R5, UR15, R10, 0x1, P3 ;  /* 0x0000000f05050c11 */ /* 0x000fcc00098f0c0a */
[----:B------:R-:W2:Y:S01]  /*02d0*/  @P0 LDG.E.U16.CONSTANT R5, desc[UR10][R4.64] ;  /* 0x0000000a04050981 */ /* 0x000ea2000c1e9500 */
[----:B------:R-:W0:Y:S01]  /*02e0*/  S2UR UR6, SR_CgaCtaId ;  /* 0x00000000000679c3 */ /* 0x000e220000008800 */
[----:B------:R-:W-:Y:S02]  /*02f0*/  UMOV UR5, 0x400 ;  /* 0x0000040000057882 */ /* 0x000fe40000000000 */
[----:B0-----:R-:W-:-:S06]  /*0300*/  ULEA UR5, UR6, UR5, 0x18 ;  /* 0x0000000506057291 */ /* 0x001fcc000f8ec03f */
[----:B------:R-:W-:-:S05]  /*0310*/  LEA R0, R8, UR5, 0x1 ;  /* 0x0000000508007c11 */ /* 0x000fca000f8e08ff */
[----:B--2---:R0:W-:Y:S04]  /*0320*/  @P0 STS.U16 [R0], R5 ;  /* 0x0000000500000388 */ /* 0x0041e80000000400 */
[----:B---3--:R0:W-:Y:S02]  /*0330*/  @!P0 STS.U16 [R0], R7 ;  /* 0x0000000700008388 */ /* 0x0081e40000000400 */
.L_x_147:
[----:B------:R-:W-:Y:S05]  /*0340*/  BSYNC B0 ;  /* 0x0000000000007941 */ /* 0x000fea0003800000 */
.L_x_146:
[----:B------:R-:W-:Y:S05]  /*0350*/  @P1 EXIT ;  /* 0x000000000000194d */ /* 0x000fea0003800000 */
[----:B------:R-:W-:Y:S02]  /*0360*/  ULDC UR6, c[0x0][0x248] ;  /* 0x0000920000067ab9 */ /* 0x000fe40000000800 */
[----:B0-----:R-:W-:Y:S01]  /*0370*/  IMAD.U32 R0, RZ, RZ, UR6 ;  /* 0x00000006ff007e24 */ /* 0x001fe2000f8e00ff */
[----:B------:R-:W-:-:S04]  /*0380*/  ULOP3.LUT UR5, UR4, UR6, URZ, 0x3c, !UPT ;  /* 0x0000000604057292 */ /* 0x000fc8000f8e3c3f */
[----:B------:R-:W-:Y:S02]  /*0390*/  IABS R5, R0 ;  /* 0x0000000000057213 */ /* 0x000fe40000000000 */
[----:B------:R-:W-:Y:S01]  /*03a0*/  ISETP.LE.AND P2, PT, RZ, UR5, PT ;  /* 0x00000005ff007c0c */ /* 0x000fe2000bf43270 */
[----:B------:R-:W-:Y:S01]  /*03b0*/  ULDC.U8 UR5, c[0x0][0x25c] ;  /* 0x0000970000057ab9 */ /* 0x000fe20000000000 */
[----:B------:R-:W0:Y:S08]  /*03c0*/  I2F.RP R0, R5 ;  /* 0x0000000500007306 */ /* 0x000e300000209400 */
[----:B0-----:R-:W0:Y:S02]  /*03d0*/  MUFU.RCP R0, R0 ;  /* 0x0000000000007308 */ /* 0x001e240000001000 */
[----:B0-----:R-:W-:-:S06]  /*03e0*/  VIADD R2, R0, 0xffffffe ;  /* 0x0ffffffe00027836 */ /* 0x001fcc0000000000 */
[----:B------:R0:W1:Y:S02]  /*03f0*/  F2I.FTZ.U32.TRUNC.NTZ R3, R2 ;  /* 0x0000000200037305 */ /* 0x000064000021f000 */
[----:B0-----:R-:W-:Y:S02]  /*0400*/  IMAD.MOV.U32 R2, RZ, RZ, RZ ;  /* 0x000000ffff027224 */ /* 0x001fe400078e00ff */
[----:B-1----:R-:W-:-:S04]  /*0410*/  IMAD.MOV R4, RZ, RZ, -R3 ;  /* 0x000000ffff047224 */ /* 0x002fc800078e0a03 */
[----:B------:R-:W-:Y:S01]  /*0420*/  IMAD R7, R4, R5, RZ ;  /* 0x0000000504077224 */ /* 0x000fe200078e02ff */
[----:B------:R-:W-:-:S03]  /*0430*/  IABS R4, R9 ;  /* 0x0000000900047213 */ /* 0x000fc60000000000 */
[----:B------:R-:W-:Y:S01]  /*0440*/  IMAD.HI.U32 R3, R3, R7, R2 ;  /* 0x0000000703037227 */ /* 0x000fe200078e0002 */
[----:B------:R-:W-:-:S04]  /*0450*/  SHF.R.S32.HI R7, RZ, 0x1f, R28 ;  /* 0x0000001fff077819 */ /* 0x000fc8000001141c */
[----:B------:R-:W-:Y:S01]  /*0460*/  LEA.HI R7, R7, R28, RZ, 0x3 ;  /* 0x0000001c07077211 */ /* 0x000fe200078f18ff */
[----:B------:R-:W-:-:S03]  /*0470*/  IMAD.HI.U32 R25, R3, R4, RZ ;  /* 0x0000000403197227 */ /* 0x000fc600078e00ff */
[----:B------:R-:W-:Y:S01]  /*0480*/  SHF.R.S32.HI R26, RZ, 0x3, R7 ;  /* 0x00000003ff1a7819 */ /* 0x000fe20000011407 */
[----:B------:R-:W-:-:S04]  /*0490*/  IMAD.MOV R0, RZ, RZ, -R25 ;  /* 0x000000ffff007224 */ /* 0x000fc800078e0a19 */
[----:B------:R-:W-:-:S05]  /*04a0*/  IMAD R0, R5, R0, R4 ;  /* 0x0000000005007224 */ /* 0x000fca00078e0204 */
[----:B------:R-:W-:-:S13]  /*04b0*/  ISETP.GT.U32.AND P1, PT, R5, R0, PT ;  /* 0x000000000500720c */ /* 0x000fda0003f24070 */
[----:B------:R-:W-:Y:S02]  /*04c0*/  @!P1 IMAD.IADD R0, R0, 0x1, -R5 ;  /* 0x0000000100009824 */ /* 0x000fe400078e0a05 */
[----:B------:R-:W-:Y:S01]  /*04d0*/  @!P1 VIADD R25, R25, 0x1 ;  /* 0x0000000119199836 */ /* 0x000fe20000000000 */
[----:B------:R-:W-:Y:S02]  /*04e0*/  ISETP.NE.AND P1, PT, RZ, UR6, PT ;  /* 0x00000006ff007c0c */ /* 0x000fe4000bf25270 */
[----:B------:R-:W-:Y:S02]  /*04f0*/  ISETP.GE.U32.AND P0, PT, R0, R5, PT ;  /* 0x000000050000720c */ /* 0x000fe40003f06070 */
[----:B------:R-:W0:Y:S11]  /*0500*/  LDC.64 R4, c[0x0][0x220] ;  /* 0x00008800ff047b82 */ /* 0x000e360000000a00 */
[----:B------:R-:W-:-:S04]  /*0510*/  @P0 VIADD R25, R25, 0x1 ;  /* 0x0000000119190836 */ /* 0x000fc80000000000 */
        /* <DEDUP_REMOVED lines=13> */
[----:B------:R-:W-:-:S06]  /*05f0*/  UPRMT UR5, UR5, 0x8880, URZ ;  /* 0x0000888005057896 */ /* 0x000fcc000800003f */
[----:B------:R-:W-:Y:S01]  /*0600*/  ISETP.NE.AND P0, PT, RZ, UR5, PT ;  /* 0x00000005ff007c0c */ /* 0x000fe2000bf05270 */
[----:B------:R-:W1:Y:S03]  /*0610*/  S2R R11, SR_CTAID.Y ;  /* 0x00000000000b7919 */ /* 0x000e660000002600 */
[----:B------:R-:W-:Y:S01]  /*0620*/  ISETP.NE.OR P0, PT, RZ, UR7, !P0 ;  /* 0x00000007ff007c0c */ /* 0x000fe2000c705670 */
[----:B------:R-:W-:-:S05]  /*0630*/  IMAD.SHL.U32 R27, R28, 0x4, RZ ;  /* 0x000000041c1b7824 */ /* 0x000fca00078e00ff */
[----:B------:R-:W-:Y:S01]  /*0640*/  LOP3.LUT R27, R27, 0x10, RZ, 0xc0, !PT ;  /* 0x000000101b1b7812 */ /* 0x000fe200078ec0ff */
[----:B------:R-:W-:Y:S01]  /*0650*/  UISETP.GE.AND UP0, UPT, UR4, UR9, UPT ;  /* 0x000000090400728c */ /* 0x000fe2000bf06270 */
[----:B------:R-:W-:Y:S05]  /*0660*/  I2F.F16 R13, -0x40 ;  /* 0xffffffc0000d7906 */ /* 0x000fea0000200c00 */
[----:B-1----:R-:W-:Y:S01]  /*0670*/  @!P0 IMAD R11, R11, UR8, R28 ;  /* 0x000000080b0b8c24 */ /* 0x002fe2000f8e021c */
[----:B------:R-:W-:Y:S01]  /*0680*/  CS2R R30, SRZ ;  /* 0x00000000001e7805 */ /* 0x000fe2000001ff00 */
[----:B------:R-:W-:Y:S02]  /*0690*/  IMAD.MOV.U32 R29, RZ, RZ, RZ ;  /* 0x000000ffff1d7224 */ /* 0x000fe400078e00ff */
[----:B------:R-:W-:Y:S01]  /*06a0*/  IMAD.MOV.U32 R34, RZ, RZ, RZ ;  /* 0x000000ffff227224 */ /* 0x000fe200078e00ff */
[----:B--2---:R-:W-:-:S02]  /*06b0*/  SHF.R.U32.HI R0, RZ, R27, R4 ;  /* 0x0000001bff007219 */ /* 0x004fc40000011604 */
[----:B------:R-:W1:Y:S02]  /*06c0*/  @!P0 LDC.64 R4, c[0x0][0x230] ;  /* 0x00008c00ff048b82 */ /* 0x000e640000000a00 */
[----:B0-----:R-:W-:Y:S02]  /*06d0*/  LOP3.LUT R6, R0, 0xf, RZ, 0xc0, !PT ;  /* 0x0000000f00067812 */ /* 0x001fe400078ec0ff */
[--C-:B------:R-:W-:Y:S02]  /*06e0*/  SHF.R.U32.HI R8, RZ, 0x4, R0.reuse ;  /* 0x00000004ff087819 */ /* 0x100fe40000011600 */
[--C-:B------:R-:W-:Y:S02]  /*06f0*/  SHF.R.U32.HI R9, RZ, 0x8, R0.reuse ;  /* 0x00000008ff097819 */ /* 0x100fe40000011600 */
[----:B------:R-:W-:Y:S02]  /*0700*/  SHF.R.U32.HI R0, RZ, 0xc, R0 ;  /* 0x0000000cff007819 */ /* 0x000fe40000011600 */
[----:B------:R-:W-:-:S02]  /*0710*/  LOP3.LUT R9, R9, 0xf, RZ, 0xc0, !PT ;  /* 0x0000000f09097812 */ /* 0x000fc400078ec0ff */
[----:B------:R-:W-:Y:S02]  /*0720*/  LOP3.LUT R12, R0, 0xf, RZ, 0xc0, !PT ;  /* 0x0000000f000c7812 */ /* 0x000fe400078ec0ff */
[----:B------:R-:W-:Y:S01]  /*0730*/  LOP3.LUT R8, R8, 0xf, RZ, 0xc0, !PT ;  /* 0x0000000f08087812 */ /* 0x000fe200078ec0ff */
[----:B------:R-:W-:Y:S02]  /*0740*/  VIADD R17, R9, 0x1 ;  /* 0x0000000109117836 */ /* 0x000fe40000000000 */
[----:B------:R-:W-:Y:S02]  /*0750*/  VIADD R18, R12, 0x1 ;  /* 0x000000010c127836 */ /* 0x000fe40000000000 */
[----:B------:R-:W-:Y:S02]  /*0760*/  VIADD R7, R6, 0x1 ;  /* 0x0000000106077836 */ /* 0x000fe40000000000 */
[----:B------:R-:W-:Y:S02]  /*0770*/  VIADD R15, R8, 0x1 ;  /* 0x00000001080f7836 */ /* 0x000fe40000000000 */
[----:B-1----:R-:W-:Y:S01]  /*0780*/  @!P0 IMAD.WIDE R10, R11, 0x2, R4 ;  /* 0x000000020b0a8825 */ /* 0x002fe200078e0204 */
[----:B------:R-:W0:Y:S04]  /*0790*/  I2F.F16 R0, R17 ;  /* 0x0000001100007306 */ /* 0x000e280000200c00 */
[----:B------:R1:W-:Y:S01]  /*07a0*/  @!P0 STG.E.64 desc[UR10][R10.64], RZ ;  /* 0x000000ff0a008986 */ /* 0x0003e2000c101b0a */
[----:B------:R-:W-:-:S03]  /*07b0*/  PLOP3.LUT P0, PT, PT, PT, UP0, 0x80, 0x0 ;  /* 0x000000000000781c */ /* 0x000fc60003f0f008 */
[----:B------:R-:W2:Y:S08]  /*07c0*/  I2F.F16 R14, R7 ;  /* 0x00000007000e7306 */ /* 0x000eb00000200c00 */
[----:B------:R-:W5:Y:S08]  /*07d0*/  I2F.F16 R16, R15 ;  /* 0x0000000f00107306 */ /* 0x000f700000200c00 */
[----:B------:R-:W4:Y:S01]  /*07e0*/  I2F.F16 R18, R18 ;  /* 0x0000001200127306 */ /* 0x000f220000200c00 */
[----:B------:R-:W-:-:S02]  /*07f0*/  VIADD R6, R6, 0xe401 ;  /* 0x0000e40106067836 */ /* 0x000fc40000000000 */
[----:B------:R-:W-:Y:S02]  /*0800*/  VIADD R8, R8, 0xe401 ;  /* 0x0000e40108087836 */ /* 0x000fe40000000000 */
[----:B------:R-:W-:Y:S02]  /*0810*/  VIADD R9, R9, 0xe401 ;  /* 0x0000e40109097836 */ /* 0x000fe40000000000 */
[----:B------:R-:W-:Y:S02]  /*0820*/  VIADD R12, R12, 0xe401 ;  /* 0x0000e4010c0c7836 */ /* 0x000fe40000000000 */
[C---:B0-----:R-:W-:Y:S01]  /*0830*/  HADD2 R5, R13.reuse.H0_H0, -R0.H0_H0 ;  /* 0xa00000000d057230 */ /* 0x041fe20000000800 */
[C-C-:B---3--:R-:W-:Y:S01]  /*0840*/  PRMT R22, R2.reuse, 0x5410, R2.reuse ;  /* 0x0000541002167816 */ /* 0x148fe20000000002 */
[C---:B--2---:R-:W-:Y:S01]  /*0850*/  HADD2 R7, R13.reuse.H0_H0, -R14.H0_H0 ;  /* 0xa000000e0d077230 */ /* 0x044fe20000000800 */
[----:B------:R-:W-:Y:S01]  /*0860*/  PRMT R21, R2, 0x7632, R2 ;  /* 0x0000763202157816 */ /* 0x000fe20000000002 */
[C---:B-----5:R-:W-:Y:S01]  /*0870*/  HADD2 R4, R13.reuse.H0_H0, -R16.H0_H0 ;  /* 0xa00000100d047230 */ /* 0x060fe20000000800 */
[----:B------:R-:W-:Y:S01]  /*0880*/  PRMT R20, R6, 0x5410, R6 ;  /* 0x0000541006147816 */ /* 0x000fe20000000006 */
[----:B----4-:R-:W-:Y:S01]  /*0890*/  HADD2 R0, R13.H0_H0, -R18.H0_H0 ;  /* 0xa00000120d007230 */ /* 0x010fe20000000800 */
[----:B------:R-:W-:-:S02]  /*08a0*/  PRMT R24, R3, 0x5410, R3 ;  /* 0x0000541003187816 */ /* 0x000fc40000000003 */
[----:B------:R-:W-:Y:S02]  /*08b0*/  PRMT R23, R3, 0x7632, R3 ;  /* 0x0000763203177816 */ /* 0x000fe40000000003 */
[----:B------:R-:W-:Y:S02]  /*08c0*/  PRMT R2, R8, 0x5410, R8 ;  /* 0x0000541008027816 */ /* 0x000fe40000000008 */
[----:B------:R-:W-:Y:S02]  /*08d0*/  PRMT R9, R9, 0x5410, R9 ;  /* 0x0000541009097816 */ /* 0x000fe40000000009 */
[----:B------:R-:W-:Y:S01]  /*08e0*/  PRMT R6, R12, 0x5410, R12 ;  /* 0x000054100c067816 */ /* 0x000fe2000000000c */
[----:B------:R-:W-:Y:S06]  /*08f0*/  BAR.SYNC.DEFER_BLOCKING 0x0 ;  /* 0x0000000000007b1d */ /* 0x000fec0000010000 */
[----:B-1----:R-:W-:Y:S05]  /*0900*/  @P0 BRA `(.L_x_148) ;  /* 0x0000001400f40947 */ /* 0x002fea0003800000 */
[----:B------:R-:W-:Y:S01]  /*0910*/  USHF.R.S32.HI UR5, URZ, 0x1f, UR4 ;  /* 0x0000001f3f057899 */ /* 0x000fe20008011404 */
[----:B------:R-:W0:Y:S01]  /*0920*/  S2UR UR7, SR_CgaCtaId ;  /* 0x00000000000779c3 */ /* 0x000e220000008800 */
[----:B------:R-:W-:Y:S01]  /*0930*/  ULDC.64 UR12, c[0x0][0x218] ;  /* 0x00008600000c7ab9 */ /* 0x000fe20000000a00 */
[----:B------:R-:W-:Y:S01]  /*0940*/  IMAD.MOV.U32 R3, RZ, RZ, R4 ;  /* 0x000000ffff037224 */ /* 0x000fe200078e0004 */
[----:B------:R-:W-:Y:S01]  /*0950*/  ULEA.HI UR5, UR5, UR4, URZ, 0x3 ;  /* 0x0000000405057291 */ /* 0x000fe2000f8f183f */
[----:B------:R-:W-:Y:S02]  /*0960*/  IMAD.MOV.U32 R4, RZ, RZ, R9 ;  /* 0x000000ffff047224 */ /* 0x000fe400078e0009 */
[----:B------:R-:W-:Y:S01]  /*0970*/  IMAD.MOV.U32 R30, RZ, RZ, RZ ;  /* 0x000000ffff1e7224 */ /* 0x000fe200078e00ff */
        /* <DEDUP_REMOVED lines=11> */
[----:B------:R-:W-:-:S08]  /*0a30*/  UMOV UR7, UR5 ;  /* 0x0000000500077c82 */ /* 0x000fd00008000000 */
.L_x_150:
[----:B------:R-:W-:Y:S02]  /*0a40*/  IMAD.MOV.U32 R16, RZ, RZ, R18 ;  /* 0x000000ffff107224 */ /* 0x000fe400078e0012 */
[----:B------:R-:W-:Y:S01]  /*0a50*/  IMAD.MOV.U32 R17, RZ, RZ, R19 ;  /* 0x000000ffff117224 */ /* 0x000fe200078e0013 */
[----:B------:R-:W0:Y:S04]  /*0a60*/  LDS.128 R12, [UR6] ;  /* 0x00000006ff0c7984 */ /* 0x000e280008000c00 */
[----:B------:R1:W5:Y:S01]  /*0a70*/  LDG.E.128.CONSTANT R8, desc[UR10][R16.64] ;  /* 0x0000000a10087981 */ /* 0x000362000c1e9d00 */
[----:B------:R-:W-:-:S06]  /*0a80*/  UISETP.NE.AND UP0, UPT, UR4, UR7, UPT ;  /* 0x000000070400728c */ /* 0x000fcc000bf05270 */
[----:B------:R-:W-:-:S13]  /*0a90*/  PLOP3.LUT P0, PT, PT, PT, UP0, 0x80, 0x0 ;  /* 0x000000000000781c */ /* 0x000fda0003f0f008 */
[----:B-1----:R-:W-:Y:S05]  /*0aa0*/  @P0 BRA `(.L_x_149) ;  /* 0x0000000000bc0947 */ /* 0x002fea0003800000 */
[----:B------:R-:W1:Y:S01]  /*0ab0*/  LDC.64 R4, c[0x0][0x220] ;  /* 0x00008800ff047b82 */ /* 0x000e620000000a00 */
[----:B------:R-:W-:-:S04]  /*0ac0*/  VIADD R25, R25, 0x1 ;  /* 0x0000000119197836 */ /* 0x000fc80000000000 */
[----:B------:R-:W-:-:S03]  /*0ad0*/  IMAD R3, R25, UR8, RZ ;  /* 0x0000000819037c24 */ /* 0x000fc6000f8e02ff */
[----:B------:R-:W2:Y:S02]  /*0ae0*/  LDC.64 R18, c[0x0][0x228] ;  /* 0x00008a00ff127b82 */ /* 0x000ea40000000a00 */
[----:B------:R-:W-:-:S04]  /*0af0*/  SHF.R.S32.HI R0, RZ, 0x1f, R3 ;  /* 0x0000001fff007819 */ /* 0x000fc80000011403 */
[----:B------:R-:W-:-:S04]  /*0b00*/  LEA.HI R7, R0, R3, RZ, 0x3 ;  /* 0x0000000300077211 */ /* 0x000fc800078f18ff */
[----:B------:R-:W-:-:S05]  /*0b10*/  LEA.HI.SX32 R7, R7, R26, 0x1d ;  /* 0x0000001a07077211 */ /* 0x000fca00078feaff */
[----:B-1----:R-:W-:-:S06]  /*0b20*/  IMAD.WIDE R4, R7, 0x4, R4 ;  /* 0x0000000407047825 */ /* 0x002fcc00078e0204 */
[----:B------:R-:W3:Y:S01]  /*0b30*/  LDG.E.CONSTANT R4, desc[UR10][R4.64] ;  /* 0x0000000a04047981 */ /* 0x000ee2000c1e9900 */
[----:B------:R-:W-:-:S04]  /*0b40*/  IMAD.IADD R3, R28, 0x1, R3 ;  /* 0x000000011c037824 */ /* 0x000fc800078e0203 */
[----:B--2---:R-:W-:-:S05]  /*0b50*/  IMAD.WIDE R18, R3, 0x2, R18 ;  /* 0x0000000203127825 */ /* 0x004fca00078e0212 */
[----:B------:R-:W2:Y:S04]  /*0b60*/  LDG.E.CONSTANT R23, desc[UR10][R18.64] ;  /* 0x0000000a12177981 */ /* 0x000ea8000c1e9900 */
[----:B------:R1:W4:Y:S01]  /*0b70*/  LDG.E.CONSTANT R21, desc[UR10][R18.64+0x4] ;  /* 0x0000040a12157981 */ /* 0x000322000c1e9900 */
[----:B------:R-:W-:Y:S01]  /*0b80*/  I2F.F16 R0, -0x40 ;  /* 0xffffffc000007906 */ /* 0x000fe20000200c00 */
[----:B------:R-:W-:Y:S01]  /*0b90*/  UMOV UR7, UR5 ;  /* 0x0000000500077c82 */ /* 0x000fe20008000000 */
[----:B---3--:R-:W-:-:S04]  /*0ba0*/  SHF.R.U32.HI R3, RZ, R27, R4 ;  /* 0x0000001bff037219 */ /* 0x008fc80000011604 */
[--C-:B------:R-:W-:Y:S02]  /*0bb0*/  SHF.R.U32.HI R6, RZ, 0x4, R3.reuse ;  /* 0x00000004ff067819 */ /* 0x100fe40000011603 */
[--C-:B-1----:R-:W-:Y:S02]  /*0bc0*/  SHF.R.U32.HI R18, RZ, 0xc, R3.reuse ;  /* 0x0000000cff127819 */ /* 0x102fe40000011603 */
[----:B------:R-:W-:Y:S02]  /*0bd0*/  LOP3.LUT R4, R6, 0xf, RZ, 0xc0, !PT ;  /* 0x0000000f06047812 */ /* 0x000fe400078ec0ff */
[----:B------:R-:W-:Y:S02]  /*0be0*/  SHF.R.U32.HI R6, RZ, 0x8, R3 ;  /* 0x00000008ff067819 */ /* 0x000fe40000011603 */
[----:B------:R-:W-:Y:S01]  /*0bf0*/  LOP3.LUT R2, R3, 0xf, RZ, 0xc0, !PT ;  /* 0x0000000f03027812 */ /* 0x000fe200078ec0ff */
[----:B------:R-:W-:Y:S01]  /*0c00*/  VIADD R20, R4, 0x1 ;  /* 0x0000000104147836 */ /* 0x000fe20000000000 */
[----:B------:R-:W-:Y:S01]  /*0c10*/  LOP3.LUT R6, R6, 0xf, RZ, 0xc0, !PT ;  /* 0x0000000f06067812 */ /* 0x000fe200078ec0ff */
[----:B------:R-:W-:Y:S01]  /*0c20*/  VIADD R4, R4, 0xe401 ;  /* 0x0000e40104047836 */ /* 0x000fe20000000000 */
[----:B------:R-:W-:Y:S01]  /*0c30*/  LOP3.LUT R18, R18, 0xf, RZ, 0xc0, !PT ;  /* 0x0000000f12127812 */ /* 0x000fe200078ec0ff */
[----:B------:R-:W-:Y:S01]  /*0c40*/  VIADD R7, R2, 0x1 ;  /* 0x0000000102077836 */ /* 0x000fe20000000000 */
[----:B------:R1:W3:Y:S01]  /*0c50*/  I2F.F16 R5, R20 ;  /* 0x0000001400057306 */ /* 0x0002e20000200c00 */
[----:B------:R-:W-:Y:S01]  /*0c60*/  VIADD R19, R6, 0x1 ;  /* 0x0000000106137836 */ /* 0x000fe20000000000 */
[C-C-:B--2---:R-:W-:Y:S01]  /*0c70*/  PRMT R24, R23.reuse, 0x5410, R23.reuse ;  /* 0x0000541017187816 */ /* 0x144fe20000000017 */
[----:B------:R-:W-:Y:S01]  /*0c80*/  VIADD R22, R18, 0x1 ;  /* 0x0000000112167836 */ /* 0x000fe20000000000 */
[----:B------:R-:W-:Y:S01]  /*0c90*/  PRMT R23, R23, 0x7632, R23 ;  /* 0x0000763217177816 */ /* 0x000fe20000000017 */
[----:B------:R-:W-:-:S02]  /*0ca0*/  VIADD R2, R2, 0xe401 ;  /* 0x0000e40102027836 */ /* 0x000fc40000000000 */
[----:B------:R-:W-:Y:S01]  /*0cb0*/  VIADD R6, R6, 0xe401 ;  /* 0x0000e40106067836 */ /* 0x000fe20000000000 */
[----:B------:R-:W2:Y:S01]  /*0cc0*/  I2F.F16 R7, R7 ;  /* 0x0000000700077306 */ /* 0x000ea20000200c00 */
[----:B------:R-:W-:Y:S01]  /*0cd0*/  VIADD R18, R18, 0xe401 ;  /* 0x0000e40112127836 */ /* 0x000fe20000000000 */
[----:B-1----:R-:W-:Y:S02]  /*0ce0*/  PRMT R20, R2, 0x5410, R2 ;  /* 0x0000541002147816 */ /* 0x002fe40000000002 */
[----:B------:R-:W-:Y:S02]  /*0cf0*/  PRMT R2, R4, 0x5410, R4 ;  /* 0x0000541004027816 */ /* 0x000fe40000000004 */
[----:B------:R-:W-:Y:S01]  /*0d00*/  PRMT R4, R6, 0x5410, R6 ;  /* 0x0000541006047816 */ /* 0x000fe20000000006 */
[C---:B---3--:R-:W-:Y:S01]  /*0d10*/  HADD2 R3, R0.reuse.H0_H0, -R5.H0_H0 ;  /* 0xa000000500037230 */ /* 0x048fe20000000800 */
[----:B------:R-:W1:Y:S01]  /*0d20*/  I2F.F16 R19, R19 ;  /* 0x0000001300137306 */ /* 0x000e620000200c00 */
[----:B------:R-:W-:Y:S01]  /*0d30*/  PRMT R6, R18, 0x5410, R18 ;  /* 0x0000541012067816 */ /* 0x000fe20000000012 */
[----:B--2---:R-:W-:-:S06]  /*0d40*/  HADD2 R7, R0.H0_H0, -R7.H0_H0 ;  /* 0xa000000700077230 */ /* 0x004fcc0000000800 */
[----:B------:R4:W2:Y:S01]  /*0d50*/  I2F.F16 R33, R22 ;  /* 0x0000001600217306 */ /* 0x0008a20000200c00 */
[C---:B-1----:R-:W-:Y:S01]  /*0d60*/  HADD2 R5, R0.reuse.H0_H0, -R19.H0_H0 ;  /* 0xa000001300057230 */ /* 0x042fe20000000800 */
[C-C-:B----4-:R-:W-:Y:S02]  /*0d70*/  PRMT R22, R21.reuse, 0x5410, R21.reuse ;  /* 0x0000541015167816 */ /* 0x150fe40000000015 */
[----:B------:R-:W-:Y:S01]  /*0d80*/  PRMT R21, R21, 0x7632, R21 ;  /* 0x0000763215157816 */ /* 0x000fe20000000015 */
[----:B--2---:R-:W-:-:S07]  /*0d90*/  HADD2 R0, R0.H0_H0, -R33.H0_H0 ;  /* 0xa000002100007230 */ /* 0x004fce0000000800 */
.L_x_149:
[----:B-----5:R-:W-:Y:S02]  /*0da0*/  LOP3.LUT R18, R8, 0xf000f, RZ, 0xc0, !PT ;  /* 0x000f000f08127812 */ /* 0x020fe400078ec0ff */
[----:B------:R-:W-:Y:S02]  /*0db0*/  LOP3.LUT R32, R9, 0xf000f, RZ, 0xc0, !PT ;  /* 0x000f000f09207812 */ /* 0x000fe400078ec0ff */
[----:B------:R-:W-:Y:S02]  /*0dc0*/  LOP3.LUT R19, R18, 0x64006400, RZ, 0xfc, !PT ;  /* 0x6400640012137812 */ /* 0x000fe400078efcff */
[----:B------:R-:W-:Y:S02]  /*0dd0*/  LOP3.LUT R18, R8, 0xf000f0, RZ, 0xc0, !PT ;  /* 0x00f000f008127812 */ /* 0x000fe400078ec0ff */
[----:B------:R-:W-:Y:S02]  /*0de0*/  LOP3.LUT R33, R32, 0x64006400, RZ, 0xfc, !PT ;  /* 0x6400640020217812 */ /* 0x000fe400078efcff */
[----:B------:R-:W-:Y:S01]  /*0df0*/  HFMA2.MMA R19, R19, 1, 1, R20 ;  /* 0x3c003c0013137835 */ /* 0x000fe20000000014 */
[----:B------:R-:W-:-:S02]  /*0e00*/  LOP3.LUT R18, R18, 0x64006400, RZ, 0xfc, !PT ;  /* 0x6400640012127812 */ /* 0x000fc400078efcff */
[----:B------:R-:W-:Y:S01]  /*0e10*/  LOP3.LUT R35, R9, 0xf000f0, RZ, 0xc0, !PT ;  /* 0x00f000f009237812 */ /* 0x000fe200078ec0ff */
[----:B------:R-:W-:-:S03]  /*0e20*/  HADD2 R33, R33, R2 ;  /* 0x0000000221217230 */ /* 0x000fc60000000000 */
[----:B------:R-:W-:Y:S01]  /*0e30*/  HFMA2.MMA R32, R18, 0.0625, 0.0625, R7 ;  /* 0x2c002c0012207835 */ /* 0x000fe20000000007 */
[----:B------:R-:W-:Y:S01]  /*0e40*/  LOP3.LUT R18, R10, 0xf000f, RZ, 0xc0, !PT ;  /* 0x000f000f0a127812 */ /* 0x000fe200078ec0ff */
[----:B0-----:R-:W-:Y:S01]  /*0e50*/  HFMA2.MMA R19, R19, R12, RZ ;  /* 0x0000000c13137235 */ /* 0x001fe200000000ff */
[----:B------:R-:W-:Y:S01]  /*0e60*/  LOP3.LUT R36, R35, 0x64006400, RZ, 0xfc, !PT ;  /* 0x6400640023247812 */ /* 0x000fe200078efcff */
[----:B------:R-:W-:-:S04]  /*0e70*/  HFMA2 R33, R33, R12, RZ.H0_H0 ;  /* 0x0000000c21217231 */ /* 0x000fc800000400ff */
[----:B------:R-:W-:Y:S02]  /*0e80*/  HFMA2 R35, R36, 0.0625, 0.0625, R3 ;  /* 0x2c002c0024237831 */ /* 0x000fe40000000003 */
[----:B------:R-:W-:Y:S01]  /*0e90*/  HFMA2.MMA R32, R32, R13, R19 ;  /* 0x0000000d20207235 */ /* 0x000fe20000000013 */
[----:B------:R-:W-:Y:S01]  /*0ea0*/  LOP3.LUT R19, R18, 0x64006400, RZ, 0xfc, !PT ;  /* 0x6400640012137812 */ /* 0x000fe200078efcff */
[----:B------:R-:W-:Y:S01]  /*0eb0*/  HFMA2 R35, R35, R13, R33 ;  /* 0x0000000d23237231 */ /* 0x000fe20000000021 */
[----:B------:R-:W-:-:S03]  /*0ec0*/  LOP3.LUT R18, R10, 0xf000f0, RZ, 0xc0, !PT ;  /* 0x00f000f00a127812 */ /* 0x000fc600078ec0ff */
[----:B------:R-:W-:Y:S01]  /*0ed0*/  HADD2 R19, R19, R4 ;  /* 0x0000000413137230 */ /* 0x000fe20000000000 */
[----:B------:R-:W-:-:S03]  /*0ee0*/  LOP3.LUT R18, R18, 0x64006400, RZ, 0xfc, !PT ;  /* 0x6400640012127812 */ /* 0x000fc600078efcff */
[----:B------:R-:W-:-:S03]  /*0ef0*/  HFMA2 R19, R19, R12, RZ.H0_H0 ;  /* 0x0000000c13137231 */ /* 0x000fc600000400ff */
[----:B------:R-:W-:Y:S01]  /*0f00*/  HFMA2.MMA R33, R18, 0.0625, 0.0625, R5 ;  /* 0x2c002c0012217835 */ /* 0x000fe20000000005 */
[----:B------:R-:W-:-:S07]  /*0f10*/  LOP3.LUT R18, R11, 0xf000f, RZ, 0xc0, !PT ;  /* 0x000f000f0b127812 */ /* 0x000fce00078ec0ff */
[----:B------:R-:W-:Y:S01]  /*0f20*/  HFMA2.MMA R33, R33, R13, R19 ;  /* 0x0000000d21217235 */ /* 0x000fe20000000013 */
[----:B------:R-:W-:-:S05]  /*0f30*/  LOP3.LUT R19, R18, 0x64006400, RZ, 0xfc, !PT ;  /* 0x6400640012137812 */ /* 0x000fca00078efcff */
[----:B------:R-:W-:-:S04]  /*0f40*/  HADD2 R19, R19, R6 ;  /* 0x0000000613137230 */ /* 0x000fc80000000000 */
[----:B------:R-:W-:Y:S01]  /*0f50*/  HFMA2 R18, R19, R12, RZ.H0_H0 ;  /* 0x0000000c13127231 */ /* 0x000fe200000400ff */
[----:B------:R-:W-:-:S04]  /*0f60*/  LOP3.LUT R12, R11, 0xf000f0, RZ, 0xc0, !PT ;  /* 0x00f000f00b0c7812 */ /* 0x000fc800078ec0ff */
[----:B------:R-:W-:-:S06]  /*0f70*/  LOP3.LUT R19, R12, 0x64006400, RZ, 0xfc, !PT ;  /* 0x640064000c137812 */ /* 0x000fcc00078efcff */
[----:B------:R-:W-:-:S10]  /*0f80*/  HFMA2.MMA R36, R19, 0.0625, 0.0625, R0 ;  /* 0x2c002c0013247835 */ /* 0x000fd40000000000 */
[----:B------:R-:W-:Y:S02]  /*0f90*/  HFMA2 R36, R36, R13, R18 ;  /* 0x0000000d24247231 */ /* 0x000fe40000000012 */
[----:B------:R-:W-:-:S04]  /*0fa0*/  IMAD.U32 R13, RZ, RZ, UR8 ;  /* 0x00000008ff0d7e24 */ /* 0x000fc8000f8e00ff */
[----:B------:R-:W-:-:S05]  /*0fb0*/  IMAD.WIDE R12, R13, 0x4, R16 ;  /* 0x000000040d0c7825 */ /* 0x000fca00078e0210 */
[----:B------:R-:W2:Y:S01]  /*0fc0*/  LDG.E.128.CONSTANT R16, desc[UR10][R12.64] ;  /* 0x0000000a0c107981 */ /* 0x000ea2000c1e9d00 */
[----:B------:R-:W-:Y:S02]  /*0fd0*/  SHF.R.U32.HI R8, RZ, 0x8, R8 ;  /* 0x00000008ff087819 */ /* 0x000fe40000011608 */
[----:B------:R-:W-:Y:S02]  /*0fe0*/  SHF.R.U32.HI R9, RZ, 0x8, R9 ;  /* 0x00000008ff097819 */ /* 0x000fe40000011609 */
[C---:B------:R-:W-:Y:S02]  /*0ff0*/  LOP3.LUT R37, R8.reuse, 0xf000f, RZ, 0xc0, !PT ;  /* 0x000f000f08257812 */ /* 0x040fe400078ec0ff */
[----:B------:R-:W-:Y:S02]  /*1000*/  SHF.R.U32.HI R10, RZ, 0x8, R10 ;  /* 0x00000008ff0a7819 */ /* 0x000fe4000001160a */
[----:B------:R-:W-:Y:S02]  /*1010*/  LOP3.LUT R37, R37, 0x64006400, RZ, 0xfc, !PT ;  /* 0x6400640025257812 */ /* 0x000fe400078efcff */
[----:B------:R-:W-:-:S02]  /*1020*/  LOP3.LUT R8, R8, 0xf000f0, RZ, 0xc0, !PT ;  /* 0x00f000f008087812 */ /* 0x000fc400078ec0ff */
[----:B------:R-:W-:Y:S01]  /*1030*/  SHF.R.U32.HI R11, RZ, 0x8, R11 ;  /* 0x00000008ff0b7819 */ /* 0x000fe2000001160b */
[----:B------:R-:W-:Y:S01]  /*1040*/  HADD2 R37, R37, R20 ;  /* 0x0000001425257230 */ /* 0x000fe20000000000 */
[----:B------:R-:W-:-:S05]  /*1050*/  LOP3.LUT R8, R8, 0x64006400, RZ, 0xfc, !PT ;  /* 0x6400640008087812 */ /* 0x000fca00078efcff */
[----:B------:R-:W-:Y:S01]  /*1060*/  HFMA2.MMA R32, R37, R14, R32 ;  /* 0x0000000e25207235 */ /* 0x000fe20000000020 */
[C---:B------:R-:W-:Y:S01]  /*1070*/  LOP3.LUT R37, R9.reuse, 0xf000f, RZ, 0xc0, !PT ;  /* 0x000f000f09257812 */ /* 0x040fe200078ec0ff */
[----:B------:R-:W-:Y:S01]  /*1080*/  HFMA2.MMA R8, R8, 0.0625, 0.0625, R7 ;  /* 0x2c002c0008087835 */ /* 0x000fe20000000007 */
[----:B------:R-:W-:Y:S02]  /*1090*/  LOP3.LUT R9, R9, 0xf000f0, RZ, 0xc0, !PT ;  /* 0x00f000f009097812 */ /* 0x000fe400078ec0ff */
[----:B------:R-:W-:-:S05]  /*10a0*/  LOP3.LUT R37, R37, 0x64006400, RZ, 0xfc, !PT ;  /* 0x6400640025257812 */ /* 0x000fca00078efcff */
[----:B------:R-:W-:Y:S02]  /*10b0*/  HADD2 R37, R37, R2 ;  /* 0x0000000225257230 */ /* 0x000fe40000000000 */
[----:B------:R-:W-:Y:S01]  /*10c0*/  HFMA2 R32, R8, R15, R32 ;  /* 0x0000000f08207231 */ /* 0x000fe20000000020 */
[----:B------:R-:W-:Y:S01]  /*10d0*/  LOP3.LUT R8, R9, 0x64006400, RZ, 0xfc, !PT ;  /* 0x6400640009087812 */ /* 0x000fe200078efcff */
[----:B------:R-:W-:Y:S01]  /*10e0*/  HFMA2 R35, R37, R14, R35 ;  /* 0x0000000e25237231 */ /* 0x000fe20000000023 */
[C---:B------:R-:W-:Y:S02]  /*10f0*/  LOP3.LUT R37, R10.reuse, 0xf000f, RZ, 0xc0, !PT ;  /* 0x000f000f0a257812 */ /* 0x040fe400078ec0ff */
[----:B------:R-:W-:Y:S01]  /*1100*/  LOP3.LUT R10, R10, 0xf000f0, RZ, 0xc0, !PT ;  /* 0x00f000f00a0a7812 */ /* 0x000fe200078ec0ff */
[----:B------:R-:W-:Y:S01]  /*1110*/  HFMA2.MMA R32, R32, R24, R31 ;  /* 0x0000001820207235 */ /* 0x000fe2000000001f */
[----:B------:R-:W-:Y:S01]  /*1120*/  LOP3.LUT R37, R37, 0x64006400, RZ, 0xfc, !PT ;  /* 0x6400640025257812 */ /* 0x000fe200078efcff */
[----:B------:R-:W-:Y:S01]  /*1130*/  HFMA2.MMA R8, R8, 0.0625, 0.0625, R3 ;  /* 0x2c002c0008087835 */ /* 0x000fe20000000003 */
[----:B------:R-:W-:-:S04]  /*1140*/  LOP3.LUT R10, R10, 0x64006400, RZ, 0xfc, !PT ;  /* 0x640064000a0a7812 */ /* 0x000fc800078efcff */
[----:B------:R-:W-:-:S05]  /*1150*/  HFMA2.MMA R37, R37, 1, 1, R4 ;  /* 0x3c003c0025257835 */ /* 0x000fca0000000004 */
[----:B------:R-:W-:-:S03]  /*1160*/  HFMA2 R35, R8, R15, R35 ;  /* 0x0000000f08237231 */ /* 0x000fc60000000023 */
[----:B------:R-:W-:Y:S01]  /*1170*/  HFMA2.MMA R33, R37, R14, R33 ;  /* 0x0000000e25217235 */ /* 0x000fe20000000021 */
[C---:B------:R-:W-:Y:S01]  /*1180*/  LOP3.LUT R37, R11.reuse, 0xf000f, RZ, 0xc0, !PT ;  /* 0x000f000f0b257812 */ /* 0x040fe200078ec0ff */
[----:B------:R-:W-:Y:S01]  /*1190*/  HFMA2 R31, R35, R23, R34 ;  /* 0x00000017231f7231 */ /* 0x000fe20000000022 */
[----:B------:R-:W-:Y:S02]  /*11a0*/  LOP3.LUT R11, R11, 0xf000f0, RZ, 0xc0, !PT ;  /* 0x00f000f00b0b7812 */ /* 0x000fe400078ec0ff */
[----:B------:R-:W-:Y:S02]  /*11b0*/  LOP3.LUT R37, R37, 0x64006400, RZ, 0xfc, !PT ;  /* 0x6400640025257812 */ /* 0x000fe400078efcff */
[----:B------:R-:W-:-:S03]  /*11c0*/  LOP3.LUT R11, R11, 0x64006400, RZ, 0xfc, !PT ;  /* 0x640064000b0b7812 */ /* 0x000fc600078efcff */
[----:B------:R-:W-:Y:S02]  /*11d0*/  HADD2 R37, R37, R6 ;  /* 0x0000000625257230 */ /* 0x000fe40000000000 */
[----:B------:R-:W-:Y:S02]  /*11e0*/  HFMA2 R11, R11, 0.0625, 0.0625, R0 ;  /* 0x2c002c000b0b7831 */ /* 0x000fe40000000000 */
[----:B------:R-:W-:Y:S01]  /*11f0*/  HFMA2 R36, R37, R14, R36 ;  /* 0x0000000e25247231 */ /* 0x000fe20000000024 */
[----:B------:R-:W-:-:S08]  /*1200*/  HFMA2.MMA R14, R10, 0.0625, 0.0625, R5 ;  /* 0x2c002c000a0e7835 */ /* 0x000fd00000000005 */
[----:B------:R-:W-:Y:S01]  /*1210*/  HFMA2.MMA R14, R14, R15, R33 ;  /* 0x0000000f0e0e7235 */ /* 0x000fe20000000021 */
[----:B------:R-:W-:Y:S02]  /*1220*/  HFMA2 R33, R11, R15, R36 ;  /* 0x0000000f0b217231 */ /* 0x000fe40000000024 */
[----:B------:R-:W0:Y:S05]  /*1230*/  LDS.128 R8, [UR6+0x10] ;  /* 0x00001006ff087984 */ /* 0x000e2a0008000c00 */
[----:B------:R-:W-:Y:S01]  /*1240*/  HFMA2.MMA R29, R14, R22, R29 ;  /* 0x000000160e1d7235 */ /* 0x000fe2000000001d */
[----:B--2---:R-:W-:Y:S02]  /*1250*/  LOP3.LUT R14, R16, 0xf000f, RZ, 0xc0, !PT ;  /* 0x000f000f100e7812 */ /* 0x004fe400078ec0ff */
[----:B------:R-:W-:-:S02]  /*1260*/  SHF.R.U32.HI R37, RZ, 0x8, R16 ;  /* 0x00000008ff257819 */ /* 0x000fc40000011610 */
[----:B------:R-:W-:Y:S02]  /*1270*/  LOP3.LUT R15, R14, 0x64006400, RZ, 0xfc, !PT ;  /* 0x640064000e0f7812 */ /* 0x000fe400078efcff */
[----:B------:R-:W-:Y:S02]  /*1280*/  LOP3.LUT R14, R37, 0xf000f, RZ, 0xc0, !PT ;  /* 0x000f000f250e7812 */ /* 0x000fe400078ec0ff */
[----:B------:R-:W-:Y:S01]  /*1290*/  LOP3.LUT R34, R16, 0xf000f0, RZ, 0xc0, !PT ;  /* 0x00f000f010227812 */ /* 0x000fe200078ec0ff */
[--C-:B------:R-:W-:Y:S01]  /*12a0*/  HADD2 R16, R15, R20.reuse ;  /* 0x000000140f107230 */ /* 0x100fe20000000000 */
[----:B------:R-:W-:Y:S02]  /*12b0*/  LOP3.LUT R15, R14, 0x64006400, RZ, 0xfc, !PT ;  /* 0x640064000e0f7812 */ /* 0x000fe400078efcff */
[C---:B------:R-:W-:Y:S02]  /*12c0*/  LOP3.LUT R14, R17.reuse, 0xf000f, RZ, 0xc0, !PT ;  /* 0x000f000f110e7812 */ /* 0x040fe400078ec0ff */
[----:B------:R-:W-:Y:S01]  /*12d0*/  SHF.R.U32.HI R36, RZ, 0x8, R17 ;  /* 0x00000008ff247819 */ /* 0x000fe20000011611 */
[----:B------:R-:W-:Y:S01]  /*12e0*/  HADD2 R35, R15, R20 ;  /* 0x000000140f237230 */ /* 0x000fe20000000000 */
[----:B------:R-:W-:Y:S01]  /*12f0*/  LOP3.LUT R15, R14, 0x64006400, RZ, 0xfc, !PT ;  /* 0x640064000e0f7812 */ /* 0x000fe200078efcff */
[----:B0-----:R-:W-:Y:S01]  /*1300*/  HFMA2.MMA R16, R16, R8, RZ ;  /* 0x0000000810107235 */ /* 0x001fe200000000ff */
[----:B------:R-:W-:-:S02]  /*1310*/  LOP3.LUT R14, R17, 0xf000f0, RZ, 0xc0, !PT ;  /* 0x00f000f0110e7812 */ /* 0x000fc400078ec0ff */
[----:B------:R-:W-:Y:S01]  /*1320*/  LOP3.LUT R34, R34, 0x64006400, RZ, 0xfc, !PT ;  /* 0x6400640022227812 */ /* 0x000fe200078efcff */
[----:B------:R-:W-:Y:S01]  /*1330*/  HADD2 R15, R15, R2 ;  /* 0x000000020f0f7230 */ /* 0x000fe20000000000 */
[----:B------:R-:W-:-:S03]  /*1340*/  LOP3.LUT R14, R14, 0x64006400, RZ, 0xfc, !PT ;  /* 0x640064000e0e7812 */ /* 0x000fc600078efcff */
[----:B------:R-:W-:Y:S02]  /*1350*/  HFMA2 R34, R34, 0.0625, 0.0625, R7 ;  /* 0x2c002c0022227831 */ /* 0x000fe40000000007 */
[----:B------:R-:W-:Y:S01]  /*1360*/  HFMA2.MMA R15, R15, R8, RZ ;  /* 0x000000080f0f7235 */ /* 0x000fe200000000ff */
[----:B------:R-:W-:Y:S02]  /*1370*/  HFMA2 R14, R14, 0.0625, 0.0625, R3 ;  /* 0x2c002c000e0e7831 */ /* 0x000fe40000000003 */
[----:B------:R-:W-:-:S06]  /*1380*/  HFMA2 R16, R34, R9, R16 ;  /* 0x0000000922107231 */ /* 0x000fcc0000000010 */
[----:B------:R-:W-:Y:S01]  /*1390*/  HFMA2.MMA R35, R35, R10, R16 ;  /* 0x0000000a23237235 */ /* 0x000fe20000000010 */
[----:B------:R-:W-:Y:S01]  /*13a0*/  HFMA2 R17, R14, R9, R15 ;  /* 0x000000090e117231 */ /* 0x000fe2000000000f */
[----:B------:R-:W-:Y:S02]  /*13b0*/  LOP3.LUT R14, R36, 0xf000f, RZ, 0xc0, !PT ;  /* 0x000f000f240e7812 */ /* 0x000fe400078ec0ff */
[----:B------:R-:W-:Y:S02]  /*13c0*/  SHF.R.U32.HI R16, RZ, 0x8, R18 ;  /* 0x00000008ff107819 */ /* 0x000fe40000011612 */
[----:B------:R-:W-:Y:S02]  /*13d0*/  LOP3.LUT R15, R14, 0x64006400, RZ, 0xfc, !PT ;  /* 0x640064000e0f7812 */ /* 0x000fe400078efcff */
[----:B------:R-:W-:-:S03]  /*13e0*/  LOP3.LUT R14, R18, 0xf000f, RZ, 0xc0, !PT ;  /* 0x000f000f120e7812 */ /* 0x000fc600078ec0ff */
[----:B------:R-:W-:Y:S01]  /*13f0*/  HADD2 R34, R15, R2 ;  /* 0x000000020f227230 */ /* 0x000fe20000000000 */
[----:B------:R-:W-:Y:S02]  /*1400*/  LOP3.LUT R15, R14, 0x64006400, RZ, 0xfc, !PT ;  /* 0x640064000e0f7812 */ /* 0x000fe400078efcff */
[----:B------:R-:W-:-:S03]  /*1410*/  LOP3.LUT R14, R18, 0xf000f0, RZ, 0xc0, !PT ;  /* 0x00f000f0120e7812 */ /* 0x000fc600078ec0ff */
[----:B------:R-:W-:Y:S01]  /*1420*/  HADD2 R15, R15, R4 ;  /* 0x000000040f0f7230 */ /* 0x000fe20000000000 */
[----:B------:R-:W-:Y:S01]  /*1430*/  LOP3.LUT R14, R14, 0x64006400, RZ, 0xfc, !PT ;  /* 0x640064000e0e7812 */ /* 0x000fe200078efcff */
[----:B------:R-:W-:-:S04]  /*1440*/  HFMA2.MMA R34, R34, R10, R17 ;  /* 0x0000000a22227235 */ /* 0x000fc80000000011 */
[----:B------:R-:W-:Y:S01]  /*1450*/  HFMA2.MMA R15, R15, R8, RZ ;  /* 0x000000080f0f7235 */ /* 0x000fe200000000ff */
[----:B------:R-:W-:Y:S01]  /*1460*/  HFMA2 R17, R14, 0.0625, 0.0625, R5 ;  /* 0x2c002c000e117831 */ /* 0x000fe20000000005 */
[----:B------:R-:W-:-:S08]  /*1470*/  LOP3.LUT R14, R16, 0xf000f, RZ, 0xc0, !PT ;  /* 0x000f000f100e7812 */ /* 0x000fd000078ec0ff */
[----:B------:R-:W-:Y:S01]  /*1480*/  HFMA2 R17, R17, R9, R15 ;  /* 0x0000000911117231 */ /* 0x000fe2000000000f */
[----:B------:R-:W-:Y:S02]  /*1490*/  LOP3.LUT R15, R14, 0x64006400, RZ, 0xfc, !PT ;  /* 0x640064000e0f7812 */ /* 0x000fe400078efcff */
[----:B------:R-:W-:-:S03]  /*14a0*/  LOP3.LUT R14, R19, 0xf000f, RZ, 0xc0, !PT ;  /* 0x000f000f130e7812 */ /* 0x000fc600078ec0ff */
[----:B------:R-:W-:-:S06]  /*14b0*/  HADD2 R15, R15, R4 ;  /* 0x000000040f0f7230 */ /* 0x000fcc0000000000 */
[----:B------:R-:W-:Y:S01]  /*14c0*/  HFMA2.MMA R17, R15, R10, R17 ;  /* 0x0000000a0f117235 */ /* 0x000fe20000000011 */
[----:B------:R-:W-:-:S05]  /*14d0*/  LOP3.LUT R15, R14, 0x64006400, RZ, 0xfc, !PT ;  /* 0x640064000e0f7812 */ /* 0x000fca00078efcff */
[----:B------:R-:W-:-:S04]  /*14e0*/  HADD2 R15, R15, R6 ;  /* 0x000000060f0f7230 */ /* 0x000fc80000000000 */
[----:B------:R-:W-:Y:S01]  /*14f0*/  HFMA2 R14, R15, R8, RZ.H0_H0 ;  /* 0x000000080f0e7231 */ /* 0x000fe200000400ff */
[----:B------:R-:W-:-:S04]  /*1500*/  LOP3.LUT R8, R19, 0xf000f0, RZ, 0xc0, !PT ;  /* 0x00f000f013087812 */ /* 0x000fc800078ec0ff */
[----:B------:R-:W-:Y:S02]  /*1510*/  LOP3.LUT R15, R8, 0x64006400, RZ, 0xfc, !PT ;  /* 0x64006400080f7812 */ /* 0x000fe400078efcff */
[----:B------:R-:W-:Y:S01]  /*1520*/  SHF.R.U32.HI R8, RZ, 0x8, R19 ;  /* 0x00000008ff087819 */ /* 0x000fe20000011613 */
[----:B------:R-:W-:-:S03]  /*1530*/  IMAD.U32 R19, RZ, RZ, UR8 ;  /* 0x00000008ff137e24 */ /* 0x000fc6000f8e00ff */
[----:B------:R-:W-:Y:S01]  /*1540*/  HFMA2.MMA R15, R15, 0.0625, 0.0625, R0 ;  /* 0x2c002c000f0f7835 */ /* 0x000fe20000000000 */
[----:B------:R-:W-:-:S09]  /*1550*/  IMAD.WIDE R18, R19, 0x4, R12 ;  /* 0x0000000413127825 */ /* 0x000fd200078e020c */
[----:B------:R-:W-:Y:S01]  /*1560*/  HFMA2 R14, R15, R9, R14 ;  /* 0x000000090f0e7231 */ /* 0x000fe2000000000e */
[----:B------:R-:W-:-:S04]  /*1570*/  LOP3.LUT R9, R8, 0xf000f, RZ, 0xc0, !PT ;  /* 0x000f000f08097812 */ /* 0x000fc800078ec0ff */
[----:B------:R-:W-:-:S05]  /*1580*/  LOP3.LUT R9, R9, 0x64006400, RZ, 0xfc, !PT ;  /* 0x6400640009097812 */ /* 0x000fca00078efcff */
[----:B------:R-:W-:-:S06]  /*1590*/  HADD2 R9, R9, R6 ;  /* 0x0000000609097230 */ /* 0x000fcc0000000000 */
[----:B------:R-:W-:Y:S02]  /*15a0*/  HFMA2.MMA R10, R9, R10, R14 ;  /* 0x0000000a090a7235 */ /* 0x000fe4000000000e */
[----:B------:R-:W2:Y:S01]  /*15b0*/  LDG.E.128.CONSTANT R12, desc[UR10][R18.64] ;  /* 0x0000000a120c7981 */ /* 0x000ea2000c1e9d00 */
[----:B------:R-:W-:Y:S01]  /*15c0*/  LOP3.LUT R8, R8, 0xf000f0, RZ, 0xc0, !PT ;  /* 0x00f000f008087812 */ /* 0x000fe200078ec0ff */
[----:B------:R-:W-:Y:S01]  /*15d0*/  HFMA2 R30, R33, R21, R30 ;  /* 0x00000015211e7231 */ /* 0x000fe2000000001e */
[----:B------:R-:W-:Y:S02]  /*15e0*/  LOP3.LUT R37, R37, 0xf000f0, RZ, 0xc0, !PT ;  /* 0x00f000f025257812 */ /* 0x000fe400078ec0ff */
[----:B------:R-:W-:Y:S02]  /*15f0*/  LOP3.LUT R36, R36, 0xf000f0, RZ, 0xc0, !PT ;  /* 0x00f000f024247812 */ /* 0x000fe400078ec0ff */
[----:B------:R-:W-:Y:S02]  /*1600*/  LOP3.LUT R9, R8, 0x64006400, RZ, 0xfc, !PT ;  /* 0x6400640008097812 */ /* 0x000fe400078efcff */
[----:B------:R-:W-:-:S02]  /*1610*/  LOP3.LUT R16, R16, 0xf000f0, RZ, 0xc0, !PT ;  /* 0x00f000f010107812 */ /* 0x000fc400078ec0ff */
[----:B------:R-:W-:Y:S02]  /*1620*/  LOP3.LUT R37, R37, 0x64006400, RZ, 0xfc, !PT ;  /* 0x6400640025257812 */ /* 0x000fe400078efcff */
[----:B------:R-:W-:Y:S01]  /*1630*/  LOP3.LUT R36, R36, 0x64006400, RZ, 0xfc, !PT ;  /* 0x6400640024247812 */ /* 0x000fe200078efcff */
[----:B------:R-:W-:Y:S01]  /*1640*/  HFMA2.MMA R9, R9, 0.0625, 0.0625, R0 ;  /* 0x2c002c0009097835 */ /* 0x000fe20000000000 */
[----:B------:R-:W-:Y:S01]  /*1650*/  LOP3.LUT R16, R16, 0x64006400, RZ, 0xfc, !PT ;  /* 0x6400640010107812 */ /* 0x000fe200078efcff */
[----:B------:R-:W-:Y:S02]  /*1660*/  HFMA2 R37, R37, 0.0625, 0.0625, R7 ;  /* 0x2c002c0025257831 */ /* 0x000fe40000000007 */
[----:B------:R-:W-:Y:S02]  /*1670*/  HFMA2 R36, R36, 0.0625, 0.0625, R3 ;  /* 0x2c002c0024247831 */ /* 0x000fe40000000003 */
[----:B------:R-:W-:Y:S02]  /*1680*/  HFMA2 R16, R16, 0.0625, 0.0625, R5 ;  /* 0x2c002c0010107831 */ /* 0x000fe40000000005 */
[----:B------:R-:W-:-:S02]  /*1690*/  HFMA2.MMA R35, R37, R11, R35 ;  /* 0x0000000b25237235 */ /* 0x000fc40000000023 */
[----:B------:R-:W-:Y:S01]  /*16a0*/  HFMA2 R17, R16, R11, R17 ;  /* 0x0000000b10117231 */ /* 0x000fe20000000011 */
[-C--:B------:R-:W-:Y:S02]  /*16b0*/  HFMA2.MMA R34, R36, R11.reuse, R34 ;  /* 0x0000000b24227235 */ /* 0x080fe40000000022 */
[----:B------:R-:W-:Y:S02]  /*16c0*/  HFMA2.MMA R16, R9, R11, R10 ;  /* 0x0000000b09107235 */ /* 0x000fe4000000000a */
[----:B------:R-:W0:Y:S01]  /*16d0*/  LDS.128 R8, [UR6+0x20] ;  /* 0x00002006ff087984 */ /* 0x000e220008000c00 */
[----:B------:R-:W-:Y:S02]  /*16e0*/  HFMA2.MMA R29, R17, R22, R29 ;  /* 0x00000016111d7235 */ /* 0x000fe4000000001d */
[----:B------:R-:W-:-:S03]  /*16f0*/  HFMA2.MMA R32, R35, R24, R32 ;  /* 0x0000001823207235 */ /* 0x000fc60000000020 */
[----:B------:R-:W-:Y:S01]  /*1700*/  HFMA2 R31, R34, R23, R31 ;  /* 0x00000017221f7231 */ /* 0x000fe2000000001f */
[C---:B--2---:R-:W-:Y:S02]  /*1710*/  LOP3.LUT R17, R12.reuse, 0xf000f, RZ, 0xc0, !PT ;  /* 0x000f000f0c117812 */ /* 0x044fe400078ec0ff */
[----:B------:R-:W-:Y:S02]  /*1720*/  LOP3.LUT R34, R12, 0xf000f0, RZ, 0xc0, !PT ;  /* 0x00f000f00c227812 */ /* 0x000fe400078ec0ff */
[----:B------:R-:W-:Y:S02]  /*1730*/  LOP3.LUT R17, R17, 0x64006400, RZ, 0xfc, !PT ;  /* 0x6400640011117812 */ /* 0x000fe400078efcff */
[----:B------:R-:W-:Y:S02]  /*1740*/  SHF.R.U32.HI R33, RZ, 0x8, R12 ;  /* 0x00000008ff217819 */ /* 0x000fe4000001160c */
[----:B------:R-:W-:Y:S01]  /*1750*/  LOP3.LUT R34, R34, 0x64006400, RZ, 0xfc, !PT ;  /* 0x6400640022227812 */ /* 0x000fe200078efcff */
[----:B------:R-:W-:Y:S01]  /*1760*/  HADD2 R35, R17, R20 ;  /* 0x0000001411237230 */ /* 0x000fe20000000000 */
[----:B------:R-:W-:-:S02]  /*1770*/  LOP3.LUT R12, R33, 0xf000f, RZ, 0xc0, !PT ;  /* 0x000f000f210c7812 */ /* 0x000fc400078ec0ff */
[----:B------:R-:W-:Y:S01]  /*1780*/  SHF.R.U32.HI R37, RZ, 0x8, R14 ;  /* 0x00000008ff257819 */ /* 0x000fe2000001160e */
[----:B------:R-:W-:Y:S01]  /*1790*/  HFMA2 R34, R34, 0.0625, 0.0625, R7 ;  /* 0x2c002c0022227831 */ /* 0x000fe20000000007 */
[----:B------:R-:W-:Y:S01]  /*17a0*/  LOP3.LUT R17, R12, 0x64006400, RZ, 0xfc, !PT ;  /* 0x640064000c117812 */ /* 0x000fe200078efcff */
[----:B0-----:R-:W-:Y:S01]  /*17b0*/  HFMA2.MMA R35, R35, R8, RZ ;  /* 0x0000000823237235 */ /* 0x001fe200000000ff */
[----:B------:R-:W-:-:S03]  /*17c0*/  LOP3.LUT R12, R13, 0xf000f, RZ, 0xc0, !PT ;  /* 0x000f000f0d0c7812 */ /* 0x000fc600078ec0ff */
[----:B------:R-:W-:-:S06]  /*17d0*/  HADD2 R17, R17, R20 ;  /* 0x0000001411117230 */ /* 0x000fcc0000000000 */
[----:B------:R-:W-:Y:S01]  /*17e0*/  HFMA2 R34, R34, R9, R35 ;  /* 0x0000000922227231 */ /* 0x000fe20000000023 */
[----:B------:R-:W-:Y:S02]  /*17f0*/  LOP3.LUT R35, R12, 0x64006400, RZ, 0xfc, !PT ;  /* 0x640064000c237812 */ /* 0x000fe400078efcff */
[----:B------:R-:W-:-:S03]  /*1800*/  LOP3.LUT R12, R13, 0xf000f0, RZ, 0xc0, !PT ;  /* 0x00f000f00d0c7812 */ /* 0x000fc600078ec0ff */
[----:B------:R-:W-:Y:S01]  /*1810*/  HADD2 R35, R35, R2 ;  /* 0x0000000223237230 */ /* 0x000fe20000000000 */
[----:B------:R-:W-:Y:S01]  /*1820*/  LOP3.LUT R12, R12, 0x64006400, RZ, 0xfc, !PT ;  /* 0x640064000c0c7812 */ /* 0x000fe200078efcff */
[----:B------:R-:W-:Y:S01]  /*1830*/  HFMA2.MMA R17, R17, R10, R34 ;  /* 0x0000000a11117235 */ /* 0x000fe20000000022 */
[----:B------:R-:W-:-:S03]  /*1840*/  SHF.R.U32.HI R34, RZ, 0x8, R13 ;  /* 0x00000008ff227819 */ /* 0x000fc6000001160d */
[----:B------:R-:W-:Y:S01]  /*1850*/  HFMA2.MMA R35, R35, R8, RZ ;  /* 0x0000000823237235 */ /* 0x000fe200000000ff */
[----:B------:R-:W-:-:S09]  /*1860*/  HFMA2 R12, R12, 0.0625, 0.0625, R3 ;  /* 0x2c002c000c0c7831 */ /* 0x000fd20000000003 */
[----:B------:R-:W-:Y:S01]  /*1870*/  HFMA2 R36, R12, R9, R35 ;  /* 0x000000090c247231 */ /* 0x000fe20000000023 */
[----:B------:R-:W-:-:S04]  /*1880*/  LOP3.LUT R12, R34, 0xf000f, RZ, 0xc0, !PT ;  /* 0x000f000f220c7812 */ /* 0x000fc800078ec0ff */
        /* <DEDUP_REMOVED lines=21> */
[----:B------:R-:W-:-:S04]  /*19e0*/  SHF.R.U32.HI R8, RZ, 0x8, R15 ;  /* 0x00000008ff087819 */ /* 0x000fc8000001160f */
[----:B------:R-:W-:-:S10]  /*19f0*/  HFMA2.MMA R13, R13, 0.0625, 0.0625, R0 ;  /* 0x2c002c000d0d7835 */ /* 0x000fd40000000000 */
[----:B------:R-:W-:Y:S01]  /*1a00*/  HFMA2 R12, R13, R9, R12 ;  /* 0x000000090d0c7231 */ /* 0x000fe2000000000c */
[----:B------:R-:W-:-:S04]  /*1a10*/  LOP3.LUT R9, R8, 0xf000f, RZ, 0xc0, !PT ;  /* 0x000f000f08097812 */ /* 0x000fc800078ec0ff */
[----:B------:R-:W-:-:S05]  /*1a20*/  LOP3.LUT R9, R9, 0x64006400, RZ, 0xfc, !PT ;  /* 0x6400640009097812 */ /* 0x000fca00078efcff */
[----:B------:R-:W-:-:S06]  /*1a30*/  HADD2 R9, R9, R6 ;  /* 0x0000000609097230 */ /* 0x000fcc0000000000 */
[----:B------:R-:W-:Y:S01]  /*1a40*/  HFMA2.MMA R10, R9, R10, R12 ;  /* 0x0000000a090a7235 */ /* 0x000fe2000000000c */
[----:B------:R-:W-:-:S04]  /*1a50*/  IMAD.U32 R9, RZ, RZ, UR8 ;  /* 0x00000008ff097e24 */ /* 0x000fc8000f8e00ff */
[----:B------:R-:W-:-:S05]  /*1a60*/  IMAD.WIDE R18, R9, 0x4, R18 ;  /* 0x0000000409127825 */ /* 0x000fca00078e0212 */
[----:B------:R-:W2:Y:S01]  /*1a70*/  LDG.E.128.CONSTANT R12, desc[UR10][R18.64] ;  /* 0x0000000a120c7981 */ /* 0x000ea2000c1e9d00 */
[----:B------:R-:W-:Y:S01]  /*1a80*/  LOP3.LUT R33, R33, 0xf000f0, RZ, 0xc0, !PT ;  /* 0x00f000f021217812 */ /* 0x000fe200078ec0ff */
[----:B------:R-:W-:Y:S01]  /*1a90*/  HFMA2 R16, R16, R21, R30 ;  /* 0x0000001510107231 */ /* 0x000fe2000000001e */
[----:B------:R-:W-:Y:S01]  /*1aa0*/  LOP3.LUT R9, R8, 0xf000f0, RZ, 0xc0, !PT ;  /* 0x00f000f008097812 */ /* 0x000fe200078ec0ff */
[----:B------:R-:W-:Y:S01]  /*1ab0*/  UIADD3 UR4, UR4, 0x20, URZ ;  /* 0x0000002004047890 */ /* 0x000fe2000fffe03f */
[----:B------:R-:W-:Y:S01]  /*1ac0*/  LOP3.LUT R33, R33, 0x64006400, RZ, 0xfc, !PT ;  /* 0x6400640021217812 */ /* 0x000fe200078efcff */
[----:B------:R-:W-:Y:S01]  /*1ad0*/  UIADD3 UR5, UR5, 0x20, URZ ;  /* 0x0000002005057890 */ /* 0x000fe2000fffe03f */
[----:B------:R-:W-:Y:S01]  /*1ae0*/  LOP3.LUT R34, R34, 0xf000f0, RZ, 0xc0, !PT ;  /* 0x00f000f022227812 */ /* 0x000fe200078ec0ff */
[----:B------:R-:W-:Y:S01]  /*1af0*/  UISETP.GE.AND UP0, UPT, UR4, UR9, UPT ;  /* 0x000000090400728c */ /* 0x000fe2000bf06270 */
[----:B------:R-:W-:Y:S01]  /*1b00*/  LOP3.LUT R37, R37, 0xf000f0, RZ, 0xc0, !PT ;  /* 0x00f000f025257812 */ /* 0x000fe200078ec0ff */
[----:B------:R-:W-:Y:S01]  /*1b10*/  HFMA2 R33, R33, 0.0625, 0.0625, R7 ;  /* 0x2c002c0021217831 */ /* 0x000fe20000000007 */
[----:B------:R-:W-:-:S02]  /*1b20*/  LOP3.LUT R9, R9, 0x64006400, RZ, 0xfc, !PT ;  /* 0x6400640009097812 */ /* 0x000fc400078efcff */
[----:B------:R-:W-:Y:S02]  /*1b30*/  LOP3.LUT R34, R34, 0x64006400, RZ, 0xfc, !PT ;  /* 0x6400640022227812 */ /* 0x000fe400078efcff */
[----:B------:R-:W-:Y:S01]  /*1b40*/  LOP3.LUT R8, R37, 0x64006400, RZ, 0xfc, !PT ;  /* 0x6400640025087812 */ /* 0x000fe200078efcff */
[----:B------:R-:W-:Y:S01]  /*1b50*/  HFMA2.MMA R17, R33, R11, R17 ;  /* 0x0000000b21117235 */ /* 0x000fe20000000011 */
[----:B------:R-:W-:Y:S01]  /*1b60*/  PLOP3.LUT P0, PT, PT, PT, UP0, 0x80, 0x0 ;  /* 0x000000000000781c */ /* 0x000fe20003f0f008 */
[----:B------:R-:W-:Y:S01]  /*1b70*/  HFMA2.MMA R33, R9, 0.0625, 0.0625, R0 ;  /* 0x2c002c0009217835 */ /* 0x000fe20000000000 */
[----:B------:R-:W-:Y:S02]  /*1b80*/  HFMA2 R34, R34, 0.0625, 0.0625, R3 ;  /* 0x2c002c0022227831 */ /* 0x000fe40000000003 */
[----:B------:R-:W-:-:S03]  /*1b90*/  HFMA2 R8, R8, 0.0625, 0.0625, R5 ;  /* 0x2c002c0008087831 */ /* 0x000fc60000000005 */
[----:B------:R-:W-:Y:S01]  /*1ba0*/  HFMA2.MMA R17, R17, R24, R32 ;  /* 0x0000001811117235 */ /* 0x000fe20000000020 */
[----:B------:R-:W-:Y:S01]  /*1bb0*/  HFMA2 R36, R8, R11, R36 ;  /* 0x0000000b08247231 */ /* 0x000fe20000000024 */
[-C--:B------:R-:W-:Y:S02]  /*1bc0*/  HFMA2.MMA R35, R34, R11.reuse, R35 ;  /* 0x0000000b22237235 */ /* 0x080fe40000000023 */
[----:B------:R-:W-:Y:S02]  /*1bd0*/  HFMA2.MMA R33, R33, R11, R10 ;  /* 0x0000000b21217235 */ /* 0x000fe4000000000a */
[----:B------:R-:W0:Y:S01]  /*1be0*/  LDS.128 R8, [UR6+0x30] ;  /* 0x00003006ff087984 */ /* 0x000e220008000c00 */
[----:B------:R-:W-:Y:S01]  /*1bf0*/  HFMA2.MMA R29, R36, R22, R29 ;  /* 0x00000016241d7235 */ /* 0x000fe2000000001d */
[----:B------:R-:W-:-:S04]  /*1c00*/  UIADD3 UR6, UR6, 0x40, URZ ;  /* 0x0000004006067890 */ /* 0x000fc8000fffe03f */
[----:B------:R-:W-:Y:S02]  /*1c10*/  HFMA2 R34, R35, R23, R31 ;  /* 0x0000001723227231 */ /* 0x000fe4000000001f */
[----:B------:R-:W-:Y:S01]  /*1c20*/  HFMA2 R16, R33, R21, R16 ;  /* 0x0000001521107231 */ /* 0x000fe20000000010 */
[----:B--2---:R-:W-:Y:S02]  /*1c30*/  LOP3.LUT R30, R12, 0xf000f, RZ, 0xc0, !PT ;  /* 0x000f000f0c1e7812 */ /* 0x004fe400078ec0ff */
[----:B------:R-:W-:Y:S02]  /*1c40*/  LOP3.LUT R32, R13, 0xf000f0, RZ, 0xc0, !PT ;  /* 0x00f000f00d207812 */ /* 0x000fe400078ec0ff */
[----:B------:R-:W-:Y:S02]  /*1c50*/  LOP3.LUT R31, R30, 0x64006400, RZ, 0xfc, !PT ;  /* 0x640064001e1f7812 */ /* 0x000fe400078efcff */
[----:B------:R-:W-:Y:S02]  /*1c60*/  LOP3.LUT R30, R12, 0xf000f0, RZ, 0xc0, !PT ;  /* 0x00f000f00c1e7812 */ /* 0x000fe400078ec0ff */
[----:B------:R-:W-:Y:S01]  /*1c70*/  LOP3.LUT R32, R32, 0x64006400, RZ, 0xfc, !PT ;  /* 0x6400640020207812 */ /* 0x000fe200078efcff */
[----:B------:R-:W-:Y:S01]  /*1c80*/  HADD2 R31, R31, R20 ;  /* 0x000000141f1f7230 */ /* 0x000fe20000000000 */
[----:B------:R-:W-:-:S02]  /*1c90*/  LOP3.LUT R30, R30, 0x64006400, RZ, 0xfc, !PT ;  /* 0x640064001e1e7812 */ /* 0x000fc400078efcff */
[----:B------:R-:W-:Y:S01]  /*1ca0*/  LOP3.LUT R35, R14, 0xf000f0, RZ, 0xc0, !PT ;  /* 0x00f000f00e237812 */ /* 0x000fe200078ec0ff */
[----:B0-----:R-:W-:Y:S01]  /*1cb0*/  HFMA2 R31, R31, R8, RZ.H0_H0 ;  /* 0x000000081f1f7231 */ /* 0x001fe200000400ff */
[----:B------:R-:W-:Y:S01]  /*1cc0*/  SHF.R.U32.HI R12, RZ, 0x8, R12 ;  /* 0x00000008ff0c7819 */ /* 0x000fe2000001160c */
[----:B------:R-:W-:Y:S01]  /*1cd0*/  HFMA2 R32, R32, 0.0625, 0.0625, R3 ;  /* 0x2c002c0020207831 */ /* 0x000fe20000000003 */
[----:B------:R-:W-:Y:S01]  /*1ce0*/  HFMA2.MMA R30, R30, 0.0625, 0.0625, R7 ;  /* 0x2c002c001e1e7835 */ /* 0x000fe20000000007 */
[----:B------:R-:W-:-:S06]  /*1cf0*/  LOP3.LUT R35, R35, 0x64006400, RZ, 0xfc, !PT ;  /* 0x6400640023237812 */ /* 0x000fcc00078efcff */
[----:B------:R-:W-:Y:S02]  /*1d00*/  HFMA2.MMA R35, R35, 0.0625, 0.0625, R5 ;  /* 0x2c002c0023237835 */ /* 0x000fe40000000005 */
[----:B------:R-:W-:Y:S01]  /*1d10*/  HFMA2.MMA R30, R30, R9, R31 ;  /* 0x000000091e1e7235 */ /* 0x000fe2000000001f */
[----:B------:R-:W-:Y:S02]  /*1d20*/  LOP3.LUT R31, R13, 0xf000f, RZ, 0xc0, !PT ;  /* 0x000f000f0d1f7812 */ /* 0x000fe400078ec0ff */
[----:B------:R-:W-:Y:S02]  /*1d30*/  SHF.R.U32.HI R13, RZ, 0x8, R13 ;  /* 0x00000008ff0d7819 */ /* 0x000fe4000001160d */
[----:B------:R-:W-:-:S05]  /*1d40*/  LOP3.LUT R31, R31, 0x64006400, RZ, 0xfc, !PT ;  /* 0x640064001f1f7812 */ /* 0x000fca00078efcff */
[----:B------:R-:W-:-:S06]  /*1d50*/  HADD2 R31, R31, R2 ;  /* 0x000000021f1f7230 */ /* 0x000fcc0000000000 */
[----:B------:R-:W-:-:S10]  /*1d60*/  HFMA2.MMA R31, R31, R8, RZ ;  /* 0x000000081f1f7235 */ /* 0x000fd400000000ff */
[----:B------:R-:W-:Y:S01]  /*1d70*/  HFMA2 R32, R32, R9, R31 ;  /* 0x0000000920207231 */ /* 0x000fe2000000001f */
[----:B------:R-:W-:Y:S02]  /*1d80*/  LOP3.LUT R31, R14, 0xf000f, RZ, 0xc0, !PT ;  /* 0x000f000f0e1f7812 */ /* 0x000fe400078ec0ff */
[----:B------:R-:W-:Y:S02]  /*1d90*/  SHF.R.U32.HI R14, RZ, 0x8, R14 ;  /* 0x00000008ff0e7819 */ /* 0x000fe4000001160e */
[----:B------:R-:W-:-:S05]  /*1da0*/  LOP3.LUT R31, R31, 0x64006400, RZ, 0xfc, !PT ;  /* 0x640064001f1f7812 */ /* 0x000fca00078efcff */
[----:B------:R-:W-:-:S04]  /*1db0*/  HADD2 R31, R31, R4 ;  /* 0x000000041f1f7230 */ /* 0x000fc80000000000 */
[----:B------:R-:W-:-:S06]  /*1dc0*/  HFMA2 R31, R31, R8, RZ.H0_H0 ;  /* 0x000000081f1f7231 */ /* 0x000fcc00000400ff */
[----:B------:R-:W-:Y:S01]  /*1dd0*/  HFMA2.MMA R31, R35, R9, R31 ;  /* 0x00000009231f7235 */ /* 0x000fe2000000001f */
[----:B------:R-:W-:-:S04]  /*1de0*/  LOP3.LUT R35, R15, 0xf000f, RZ, 0xc0, !PT ;  /* 0x000f000f0f237812 */ /* 0x000fc800078ec0ff */
[----:B------:R-:W-:-:S05]  /*1df0*/  LOP3.LUT R35, R35, 0x64006400, RZ, 0xfc, !PT ;  /* 0x6400640023237812 */ /* 0x000fca00078efcff */
[----:B------:R-:W-:-:S04]  /*1e00*/  HADD2 R35, R35, R6 ;  /* 0x0000000623237230 */ /* 0x000fc80000000000 */
[----:B------:R-:W-:Y:S01]  /*1e10*/  HFMA2 R8, R35, R8, RZ.H0_H0 ;  /* 0x0000000823087231 */ /* 0x000fe200000400ff */
[----:B------:R-:W-:Y:S02]  /*1e20*/  LOP3.LUT R35, R15, 0xf000f0, RZ, 0xc0, !PT ;  /* 0x00f000f00f237812 */ /* 0x000fe400078ec0ff */
[----:B------:R-:W-:Y:S02]  /*1e30*/  SHF.R.U32.HI R15, RZ, 0x8, R15 ;  /* 0x00000008ff0f7819 */ /* 0x000fe4000001160f */
[----:B------:R-:W-:-:S06]  /*1e40*/  LOP3.LUT R35, R35, 0x64006400, RZ, 0xfc, !PT ;  /* 0x6400640023237812 */ /* 0x000fcc00078efcff */
[----:B------:R-:W-:-:S10]  /*1e50*/  HFMA2.MMA R35, R35, 0.0625, 0.0625, R0 ;  /* 0x2c002c0023237835 */ /* 0x000fd40000000000 */
[----:B------:R-:W-:Y:S02]  /*1e60*/  HFMA2 R9, R35, R9, R8 ;  /* 0x0000000923097231 */ /* 0x000fe40000000008 */
[----:B------:R-:W-:Y:S01]  /*1e70*/  IMAD.U32 R35, RZ, RZ, UR8 ;  /* 0x00000008ff237e24 */ /* 0x000fe2000f8e00ff */
[C---:B------:R-:W-:Y:S02]  /*1e80*/  LOP3.LUT R8, R12.reuse, 0xf000f, RZ, 0xc0, !PT ;  /* 0x000f000f0c087812 */ /* 0x040fe400078ec0ff */
[----:B------:R-:W-:Y:S01]  /*1e90*/  LOP3.LUT R12, R12, 0xf000f0, RZ, 0xc0, !PT ;  /* 0x00f000f00c0c7812 */ /* 0x000fe200078ec0ff */
[----:B------:R-:W-:Y:S01]  /*1ea0*/  IMAD.WIDE R18, R35, 0x4, R18 ;  /* 0x0000000423127825 */ /* 0x000fe200078e0212 */
[----:B------:R-:W-:Y:S02]  /*1eb0*/  LOP3.LUT R35, R8, 0x64006400, RZ, 0xfc, !PT ;  /* 0x6400640008237812 */ /* 0x000fe400078efcff */
[C---:B------:R-:W-:Y:S02]  /*1ec0*/  LOP3.LUT R8, R13.reuse, 0xf000f, RZ, 0xc0, !PT ;  /* 0x000f000f0d087812 */ /* 0x040fe400078ec0ff */
[----:B------:R-:W-:Y:S01]  /*1ed0*/  LOP3.LUT R13, R13, 0xf000f0, RZ, 0xc0, !PT ;  /* 0x00f000f00d0d7812 */ /* 0x000fe200078ec0ff */
[----:B------:R-:W-:Y:S01]  /*1ee0*/  HADD2 R35, R35, R20 ;  /* 0x0000001423237230 */ /* 0x000fe20000000000 */
[----:B------:R-:W-:-:S03]  /*1ef0*/  LOP3.LUT R12, R12, 0x64006400, RZ, 0xfc, !PT ;  /* 0x640064000c0c7812 */ /* 0x000fc600078efcff */
[----:B------:R-:W-:Y:S01]  /*1f00*/  HFMA2 R30, R35, R10, R30 ;  /* 0x0000000a231e7231 */ /* 0x000fe2000000001e */
[----:B------:R-:W-:Y:S02]  /*1f10*/  LOP3.LUT R35, R8, 0x64006400, RZ, 0xfc, !PT ;  /* 0x6400640008237812 */ /* 0x000fe400078efcff */
[C---:B------:R-:W-:Y:S02]  /*1f20*/  LOP3.LUT R8, R14.reuse, 0xf000f, RZ, 0xc0, !PT ;  /* 0x000f000f0e087812 */ /* 0x040fe400078ec0ff */
[----:B------:R-:W-:Y:S02]  /*1f30*/  LOP3.LUT R14, R14, 0xf000f0, RZ, 0xc0, !PT ;  /* 0x00f000f00e0e7812 */ /* 0x000fe400078ec0ff */
[----:B------:R-:W-:Y:S02]  /*1f40*/  HFMA2.MMA R35, R35, 1, 1, R2 ;  /* 0x3c003c0023237835 */ /* 0x000fe40000000002 */
[----:B------:R-:W-:-:S06]  /*1f50*/  LOP3.LUT R14, R14, 0x64006400, RZ, 0xfc, !PT ;  /* 0x640064000e0e7812 */ /* 0x000fcc00078efcff */
[----:B------:R-:W-:Y:S01]  /*1f60*/  HFMA2.MMA R32, R35, R10, R32 ;  /* 0x0000000a23207235 */ /* 0x000fe20000000020 */
[----:B------:R-:W-:Y:S01]  /*1f70*/  LOP3.LUT R35, R8, 0x64006400, RZ, 0xfc, !PT ;  /* 0x6400640008237812 */ /* 0x000fe200078efcff */
[----:B------:R-:W-:Y:S01]  /*1f80*/  HFMA2.MMA R14, R14, 0.0625, 0.0625, R5 ;  /* 0x2c002c000e0e7835 */ /* 0x000fe20000000005 */
[C---:B------:R-:W-:Y:S02]  /*1f90*/  LOP3.LUT R8, R15.reuse, 0xf000f, RZ, 0xc0, !PT ;  /* 0x000f000f0f087812 */ /* 0x040fe400078ec0ff */
[----:B------:R-:W-:Y:S01]  /*1fa0*/  LOP3.LUT R15, R15, 0xf000f0, RZ, 0xc0, !PT ;  /* 0x00f000f00f0f7812 */ /* 0x000fe200078ec0ff */
[----:B------:R-:W-:-:S04]  /*1fb0*/  HADD2 R35, R35, R4 ;  /* 0x0000000423237230 */ /* 0x000fc80000000000 */
[----:B------:R-:W-:Y:S01]  /*1fc0*/  HFMA2 R31, R35, R10, R31 ;  /* 0x0000000a231f7231 */ /* 0x000fe2000000001f */
[----:B------:R-:W-:Y:S02]  /*1fd0*/  LOP3.LUT R35, R8, 0x64006400, RZ, 0xfc, !PT ;  /* 0x6400640008237812 */ /* 0x000fe400078efcff */
[----:B------:R-:W-:Y:S01]  /*1fe0*/  LOP3.LUT R8, R13, 0x64006400, RZ, 0xfc, !PT ;  /* 0x640064000d087812 */ /* 0x000fe200078efcff */
[----:B------:R-:W-:Y:S01]  /*1ff0*/  HFMA2 R14, R14, R11, R31 ;  /* 0x0000000b0e0e7231 */ /* 0x000fe2000000001f */
[----:B------:R-:W-:Y:S01]  /*2000*/  LOP3.LUT R13, R15, 0x64006400, RZ, 0xfc, !PT ;  /* 0x640064000f0d7812 */ /* 0x000fe200078efcff */
[----:B------:R-:W-:Y:S02]  /*2010*/  HFMA2.MMA R15, R12, 0.0625, 0.0625, R7 ;  /* 0x2c002c000c0f7835 */ /* 0x000fe40000000007 */
[----:B------:R-:W-:Y:S01]  /*2020*/  HFMA2.MMA R35, R35, 1, 1, R6 ;  /* 0x3c003c0023237835 */ /* 0x000fe20000000006 */
[----:B------:R-:W-:Y:S01]  /*2030*/  HFMA2 R8, R8, 0.0625, 0.0625, R3 ;  /* 0x2c002c0008087831 */ /* 0x000fe20000000003 */
[----:B------:R-:W-:-:S02]  /*2040*/  HFMA2.MMA R29, R14, R22, R29 ;  /* 0x000000160e1d7235 */ /* 0x000fc4000000001d */
[----:B------:R-:W-:-:S03]  /*2050*/  HFMA2.MMA R13, R13, 0.0625, 0.0625, R0 ;  /* 0x2c002c000d0d7835 */ /* 0x000fc60000000000 */
[----:B------:R-:W-:Y:S01]  /*2060*/  HFMA2.MMA R8, R8, R11, R32 ;  /* 0x0000000b08087235 */ /* 0x000fe20000000020 */
[----:B------:R-:W-:Y:S01]  /*2070*/  HFMA2 R12, R15, R11, R30 ;  /* 0x0000000b0f0c7231 */ /* 0x000fe2000000001e */
[----:B------:R-:W-:-:S05]  /*2080*/  HFMA2.MMA R9, R35, R10, R9 ;  /* 0x0000000a23097235 */ /* 0x000fca0000000009 */
[----:B------:R-:W-:-:S03]  /*2090*/  HFMA2.MMA R31, R12, R24, R17 ;  /* 0x000000180c1f7235 */ /* 0x000fc60000000011 */
[----:B------:R-:W-:Y:S02]  /*20a0*/  HFMA2 R34, R8, R23, R34 ;  /* 0x0000001708227231 */ /* 0x000fe40000000022 */
[----:B------:R-:W-:-:S04]  /*20b0*/  HFMA2 R9, R13, R11, R9 ;  /* 0x0000000b0d097231 */ /* 0x000fc80000000009 */
[----:B------:R-:W-:Y:S01]  /*20c0*/  HFMA2 R30, R9, R21, R16 ;  /* 0x00000015091e7231 */ /* 0x000fe20000000010 */
[----:B------:R-:W-:Y:S06]  /*20d0*/  @!P0 BRA `(.L_x_150) ;  /* 0xffffffe800588947 */ /* 0x000fec000383ffff */
.L_x_148:
[----:B------:R-:W0:Y:S01]  /*20e0*/  S2R R5, SR_CTAID.Y ;  /* 0x0000000000057919 */ /* 0x000e220000002600 */
[----:B------:R-:W1:Y:S01]  /*20f0*/  LDC.64 R2, c[0x0][0x230] ;  /* 0x00008c00ff027b82 */ /* 0x000e620000000a00 */
[----:B------:R-:W-:Y:S02]  /*2100*/  HADD2 R31, R31.H0_H0, R31.H1_H1 ;  /* 0x3000001f1f1f7230 */ /* 0x000fe40000000800 */
[----:B------:R-:W-:-:S05]  /*2110*/  HADD2 R34, R34.H0_H0, R34.H1_H1 ;  /* 0x3000002222227230 */ /* 0x000fca0000000800 */
[----:B------:R-:W-:Y:S01]  /*2120*/  PRMT R31, R31, 0x5410, R34 ;  /* 0x000054101f1f7816 */ /* 0x000fe20000000022 */
[----:B0-----:R-:W-:-:S04]  /*2130*/  IMAD R5, R5, UR8, R28 ;  /* 0x0000000805057c24 */ /* 0x001fc8000f8e021c */
        /* <DEDUP_REMOVED lines=12> */
.L_x_154:
[----:B------:R-:W0:Y:S02]  /*2200*/  LDS R2, [R0] ;  /* 0x0000000000027984 */ /* 0x000e240000000800 */
[----:B0-----:R-:W-:-:S10]  /*2210*/  HFMA2.MMA R3, R2, 1, 1, R31 ;  /* 0x3c003c0002037835 */ /* 0x001fd4000000001f */
[----:B------:R-:W0:Y:S02]  /*2220*/  ATOMS.CAST.SPIN R3, [R0], R2, R3 ;  /* 0x000000020003738d */ /* 0x000e240001800003 */
[----:B0-----:R-:W-:-:S13]  /*2230*/  ISETP.EQ.U32.AND P0, PT, R3, 0x1, PT ;  /* 0x000000010300780c */ /* 0x001fda0003f02070 */
[----:B------:R-:W-:Y:S05]  /*2240*/  @!P0 BRA `(.L_x_154) ;  /* 0xfffffffc00ec8947 */ /* 0x000fea000383ffff */
[----:B------:R-:W-:Y:S05]  /*2250*/  BRA `(.L_x_152) ;  /* 0x00000000000c7947 */ /* 0x000fea0003800000 */
.L_x_153:
[----:B------:R-:W2:Y:S02]  /*2260*/  LD.E R0, desc[UR10][R4.64] ;  /* 0x0000000a04007980 */ /* 0x000ea4000c101900 */
[----:B--2---:R-:W-:-:S05]  /*2270*/  IMAD.IADD R3, R31, 0x1, R0 ;  /* 0x000000011f037824 */ /* 0x004fca00078e0200 */
[----:B------:R0:W-:Y:S02]  /*2280*/  ST.E desc[UR10][R4.64], R3 ;  /* 0x0000000304007985 */ /* 0x0001e4000c10190a */
.L_x_152:
[----:B------:R-:W-:Y:S05]  /*2290*/  BSYNC B0 ;  /* 0x0000000000007941 */ /* 0x000fea0003800000 */
.L_x_151:
[----:B------:R1:W-:Y:S02]  /*22a0*/  ATOM.E.ADD.F16x2.RN.STRONG.GPU P0, RZ, desc[UR10][R4.64+0x4], R29 ;  /* 0x0000041d04ff79a2 */ /* 0x0003e4000810e1ca */
[----:B-1----:R-:W-:Y:S05]  /*22b0*/  @P0 EXIT ;  /* 0x000000000000094d */ /* 0x002fea0003800000 */
[----:B------:R-:W1:Y:S02]  /*22c0*/  QSPC.E.S P0, RZ, [R4+0x4] ;  /* 0x0000040004ff73aa */ /* 0x000e640000000500 */
[----:B-1----:R-:W-:Y:S05]  /*22d0*/  @!P0 BRA `(.L_x_155) ;  /* 0x0000000000248947 */ /* 0x002fea0003800000 */
[----:B------:R-:W-:Y:S01]  /*22e0*/  IMAD.MOV.U32 R2, RZ, RZ, R4 ;  /* 0x000000ffff027224 */ /* 0x000fe200078e0004 */
[----:B------:R-:W-:-:S04]  /*22f0*/  PRMT R29, R29, 0x5410, R30 ;  /* 0x000054101d1d7816 */ /* 0x000fc8000000001e */
[----:B------:R-:W-:-:S07]  /*2300*/  MOV R0, R2 ;  /* 0x0000000200007202 */ /* 0x000fce0000000f00 */
.L_x_156:
[----:B------:R-:W0:Y:S02]  /*2310*/  LDS R2, [R0+0x4] ;  /* 0x0000040000027984 */ /* 0x000e240000000800 */
[----:B0-----:R-:W-:-:S06]  /*2320*/  HADD2 R3, R2, R29 ;  /* 0x0000001d02037230 */ /* 0x001fcc0000000000 */
[----:B------:R-:W0:Y:S02]  /*2330*/  ATOMS.CAST.SPIN R3, [R0+0x4], R2, R3 ;  /* 0x000004020003738d */ /* 0x000e240001800003 */
[----:B0-----:R-:W-:-:S13]  /*2340*/  ISETP.EQ.U32.AND P0, PT, R3, 0x1, PT ;  /* 0x000000010300780c */ /* 0x001fda0003f02070 */
[----:B------:R-:W-:Y:S05]  /*2350*/  @!P0 BRA `(.L_x_156) ;  /* 0xfffffffc00ec8947 */ /* 0x000fea000383ffff */
[----:B------:R-:W-:Y:S05]  /*2360*/  EXIT ;  /* 0x000000000000794d */ /* 0x000fea0003800000 */
.L_x_155:
[----:B------:R-:W0:Y:S02]  /*2370*/  LD.E R0, desc[UR10][R4.64+0x4] ;  /* 0x0000040a04007980 */ /* 0x000e24000c101900 */
[----:B0-----:R-:W-:-:S05]  /*2380*/  IMAD.IADD R3, R29, 0x1, R0 ;  /* 0x000000011d037824 */ /* 0x001fca00078e0200 */
[----:B------:R-:W-:Y:S01]  /*2390*/  ST.E desc[UR10][R4.64+0x4], R3 ;  /* 0x0000040304007985 */ /* 0x000fe2000c10190a */
[----:B------:R-:W-:Y:S05]  /*23a0*/  EXIT ;  /* 0x000000000000794d */ /* 0x000fea0003800000 */
.L_x_157:
        /* <DEDUP_REMOVED lines=13> */
.L_x_161:


//--------------------- .nv.shared._Z28gemm_half_q_half_gptq_kernelILi4ELb1ELb0EEvPK6__halfPKjS4_S2_PS0_iiiiiPKtibS2_i --------------------------
	.section	.nv.shared._Z28gemm_half_q_half_gptq_kernelILi4ELb1ELb0EEvPK6__halfPKjS4_S2_PS0_iiiiiPKtibS2_i,"aw",@nobits
	.sectionflags	@""
	.align	2
.nv.shared._Z28gemm_half_q_half_gptq_kernelILi4ELb1ELb0EEvPK6__halfPKjS4_S2_PS0_iiiiiPKtibS2_i:
	.zero		2048


//--------------------- .nv.shared.reserved.0     --------------------------
	.section	.nv.shared.reserved.0,"aw",@nobits
	.weak		__nv_reservedSMEM_offset_0_alias
	.size		__nv_reservedSMEM_offset_0_alias, 0, 0
	.other		__nv_reservedSMEM_offset_0_alias,@"STO_CUDA_RESERVED_SHARED STV_DEFAULT"
__nv_reservedSMEM_offset_0_alias:
	.zero		0


//--------------------- .nv.global                --------------------------
	.section	.nv.global,"aw",@nobits
.nv.global:
	.type		_ZN45_INTERNAL_611efed6_14_unit_gptq_2_cu_ac59d5884cuda3std3__48in_placeE,@object
	.size		_ZN45_INTERNAL_611efed6_14_unit_gptq_2_cu_ac59d5884cuda3std3__48in_placeE,(_ZN45_INTERNAL_611efed6_14_unit_gptq_2_cu_ac59d5884cuda3std6ranges3__45__cpo8distanceE - _ZN45_INTERNAL_611efed6_14_unit_gptq_2_cu_ac59d5884cuda3std3__48in_placeE)
_ZN45_INTERNAL_611efed6_14_unit_gptq_2_cu_ac59d5884cuda3std3__48in_placeE:
	.zero		1
	.type		_ZN45_INTERNAL_611efed6_14_unit_gptq_2_cu_ac59d5884cuda3std6ranges3__45__cpo8distanceE,@object
	.size		_ZN45_INTERNAL_611efed6_14_unit_gptq_2_cu_ac59d5884cuda3std6ranges3__45__cpo8distanceE,(_ZN45_INTERNAL_611efed6_14_unit_gptq_2_cu_ac59d5884cuda3std3__45__cpo6cbeginE - _ZN45_INTERNAL_611efed6_14_unit_gptq_2_cu_ac59d5884cuda3std6ranges3__45__cpo8distanceE)
_ZN45_INTERNAL_611efed6_14_unit_gptq_2_cu_ac59d5884cuda3std6ranges3__45__cpo8distanceE:
	.zero		1
	.type		_ZN45_INTERNAL_611efed6_14_unit_gptq_2_cu_ac59d5884cuda3std3__45__cpo6cbeginE,@object
	.size		_ZN45_INTERNAL_611efed6_14_unit_gptq_2_cu_ac59d5884cuda3std3__45__cpo6cbeginE,(_ZN45_INTERNAL_611efed6_14_unit_gptq_2_cu_ac59d5884cuda3std6ranges3__45__cpo7advanceE - _ZN45_INTERNAL_611efed6_14_unit_gptq_2_cu_ac59d5884cuda3std3__45__cpo6cbeginE)
_ZN45_INTERNAL_611efed6_14_unit_gptq_2_cu_ac59d5884cuda3std3__45__cpo6cbeginE:
	.zero		1
	.type		_ZN45_INTERNAL_611efed6_14_unit_gptq_2_cu_ac59d5884cuda3std6ranges3__45__cpo7advanceE,@object
	.size		_ZN45_INTERNAL_611efed6_14_unit_gptq_2_cu_ac59d5884cuda3std6ranges3__45__cpo7advanceE,(_ZN45_INTERNAL_611efed6_14_unit_gptq_2_cu_ac59d5884cuda3std3__45__cpo7crbeginE - _ZN45_INTERNAL_611efed6_14_unit_gptq_2_cu_ac59d5884cuda3std6ranges3__45__cpo7advanceE)
_ZN45_INTERNAL_611efed6_14_unit_gptq_2_cu_ac59d5884cuda3std6ranges3__45__cpo7advanceE:
	.zero		1
	.type		_ZN45_INTERNAL_611efed6_14_unit_gptq_2_cu_ac59d5884cuda3std3__45__cpo7crbeginE,@object
	.size		_ZN45_INTERNAL_611efed6_14_unit_gptq_2_cu_ac59d5884cuda3std3__45__cpo7crbeginE,(_ZN45_INTERNAL_611efed6_14_unit_gptq_2_cu_ac59d5884cuda3std6ranges3__45__cpo4dataE - _ZN45_INTERNAL_611efed6_14_unit_gptq_2_cu_ac59d5884cuda3std3__45__cpo7crbeginE)
_ZN45_INTERNAL_611efed6_14_unit_gptq_2_cu_ac59d5884cuda3std3__45__cpo7crbeginE:
	.zero		1
	.type		_ZN45_INTERNAL_611efed6_14_unit_gptq_2_cu_ac59d5884cuda3std6ranges3__45__cpo4dataE,@object
	.size		_ZN45_INTERNAL_611efed6_14_unit_gptq_2_cu_ac59d5884cuda3std6ranges3__45__cpo4dataE,(_ZN45_INTERNAL_611efed6_14_unit_gptq_2_cu_ac59d5884cuda3std6ranges3__45__cpo5beginE - _ZN45_INTERNAL_611efed6_14_unit_gptq_2_cu_ac59d5884cuda3std6ranges3__45__cpo4dataE)
_ZN45_INTERNAL_611efed6_14_unit_gptq_2_cu_ac59d5884cuda3std6ranges3__45__cpo4dataE:
	.zero		1
	.type		_ZN45_INTERNAL_611efed6_14_unit_gptq_2_cu_ac59d5884cuda3std6ranges3__45__cpo5beginE,@object
	.size		_ZN45_INTERNAL_611efed6_14_unit_gptq_2_cu_ac59d5884cuda3std6ranges3__45__cpo5beginE,(_ZN45_INTERNAL_611efed6_14_unit_gptq_2_cu_ac59d5884cuda3std3__447_GLOBAL__N__611efed6_14_unit_gptq_2_cu_ac59d5886ignoreE - _ZN45_INTERNAL_611efed6_14_unit_gptq_2_cu_ac59d5884cuda3std6ranges3__45__cpo5beginE)
_ZN45_INTERNAL_611efed6_14_unit_gptq_2_cu_ac59d5884cuda3std6ranges3__45__cpo5beginE:
	.zero		1
	.type		_ZN45_INTERNAL_611efed6_14_unit_gptq_2_cu_ac59d5884cuda3std3__447_GLOBAL__N__611efed6_14_unit_gptq_2_cu_ac59d5886ignoreE,@object
	.size		_ZN45_INTERNAL_611efed6_14_unit_gptq_2_cu_ac59d5884cuda3std3__447_GLOBAL__N__611efed6_14_unit_gptq_2_cu_ac59d5886ignoreE,(_ZN45_INTERNAL_611efed6_14_unit_gptq_2_cu_ac59d5884cuda3std6ranges3__45__cpo4sizeE - _ZN45_INTERNAL_611efed6_14_unit_gptq_2_cu_ac59d5884cuda3std3__447_GLOBAL__N__611efed6_14_unit_gptq_2_cu_ac59d5886ignoreE)
_ZN45_INTERNAL_611efed6_14_unit_gptq_2_cu_ac59d5884cuda3std3__447_GLOBAL__N__611efed6_14_unit_gptq_2_cu_ac59d5886ignoreE:
	.zero		1
	.type		_ZN45_INTERNAL_611efed6_14_unit_gptq_2_cu_ac59d5884cuda3std6ranges3__45__cpo4sizeE,@object
	.size		_ZN45_INTERNAL_611efed6_14_unit_gptq_2_cu_ac59d5884cuda3std6ranges3__45__cpo4sizeE,(_ZN45_INTERNAL_611efed6_14_unit_gptq_2_cu_ac59d5884cuda3std3__45__cpo5beginE - _ZN45_INTERNAL_611efed6_14_unit_gptq_2_cu_ac59d5884cuda3std6ranges3__45__cpo4sizeE)
_ZN45_INTERNAL_611efed6_14_unit_gptq_2_cu_ac59d5884cuda3std6ranges3__45__cpo4sizeE:
	.zero		1
	.type		_ZN45_INTERNAL_611efed6_14_unit_gptq_2_cu_ac59d5884cuda3std3__45__cpo5beginE,@object
	.size		_ZN45_INTERNAL_611efed6_14_unit_gptq_2_cu_ac59d5884cuda3std3__45__cpo5beginE,(_ZN45_INTERNAL_611efed6_14_unit_gptq_2_cu_ac59d5884cuda3std6ranges3__45__cpo6cbeginE - _ZN45_INTERNAL_611efed6_14_unit_gptq_2_cu_ac59d5884cuda3std3__45__cpo5beginE)
_ZN45_INTERNAL_611efed6_14_unit_gptq_2_cu_ac59d5884cuda3std3__45__cpo5beginE:
	.zero		1
	.type		_ZN45_INTERNAL_611efed6_14_unit_gptq_2_cu_ac59d5884cuda3std6ranges3__45__cpo6cbeginE,@object
	.size		_ZN45_INTERNAL_611efed6_14_unit_gptq_2_cu_ac59d5884cuda3std6ranges3__45__cpo6cbeginE,(_ZN45_INTERNAL_611efed6_14_unit_gptq_2_cu_ac59d5884cuda3std3__45__cpo6rbeginE - _ZN45_INTERNAL_611efed6_14_unit_gptq_2_cu_ac59d5884cuda3std6ranges3__45__cpo6cbeginE)
_ZN45_INTERNAL_611efed6_14_unit_gptq_2_cu_ac59d5884cuda3std6ranges3__45__cpo6cbeginE:
	.zero		1
	.type		_ZN45_INTERNAL_611efed6_14_unit_gptq_2_cu_ac59d5884cuda3std3__45__cpo6rbeginE,@object
	.size		_ZN45_INTERNAL_611efed6_14_unit_gptq_2_cu_ac59d5884cuda3std3__45__cpo6rbeginE,(_ZN45_INTERNAL_611efed6_14_unit_gptq_2_cu_ac59d5884cuda3std6ranges3__45__cpo4nextE - _ZN45_INTERNAL_611efed6_14_unit_gptq_2_cu_ac59d5884cuda3std3__45__cpo6rbeginE)
_ZN45_INTERNAL_611efed6_14_unit_gptq_2_cu_ac59d5884cuda3std3__45__cpo6rbeginE:
	.zero		1
	.type		_ZN45_INTERNAL_611efed6_14_unit_gptq_2_cu_ac59d5884cuda3std6ranges3__45__cpo4nextE,@object
	.size		_ZN45_INTERNAL_611efed6_14_unit_gptq_2_cu_ac59d5884cuda3std6ranges3__45__cpo4nextE,(_ZN45_INTERNAL_611efed6_14_unit_gptq_2_cu_ac59d5884cuda3std6ranges3__45__cpo4swapE - _ZN45_INTERNAL_611efed6_14_unit_gptq_2_cu_ac59d5884cuda3std6ranges3__45__cpo4nextE)
_ZN45_INTERNAL_611efed6_14_unit_gptq_2_cu_ac59d5884cuda3std6ranges3__45__cpo4nextE:
	.zero		1
	.type		_ZN45_INTERNAL_611efed6_14_unit_gptq_2_cu_ac59d5884cuda3std6ranges3__45__cpo4swapE,@object
	.size		_ZN45_INTERNAL_611efed6_14_unit_gptq_2_cu_ac59d5884cuda3std6ranges3__45__cpo4swapE,(_ZN45_INTERNAL_611efed6_14_unit_gptq_2_cu_ac59d5884cuda3std3__420unreachable_sentinelE - _ZN45_INTERNAL_611efed6_14_unit_gptq_2_cu_ac59d5884cuda3std6ranges3__45__cpo4swapE)
_ZN45_INTERNAL_611efed6_14_unit_gptq_2_cu_ac59d5884cuda3std6ranges3__45__cpo4swapE:
	.zero		1
	.type		_ZN45_INTERNAL_611efed6_14_unit_gptq_2_cu_ac59d5884cuda3std3__420unreachable_sentinelE,@object
	.size		_ZN45_INTERNAL_611efed6_14_unit_gptq_2_cu_ac59d5884cuda3std3__420unreachable_sentinelE,(_ZN45_INTERNAL_611efed6_14_unit_gptq_2_cu_ac59d5886thrust23THRUST_300001_SM_900_NS6system6detail10sequential3seqE - _ZN45_INTERNAL_611efed6_14_unit_gptq_2_cu_ac59d5884cuda3std3__420unreachable_sentinelE)
_ZN45_INTERNAL_611efed6_14_unit_gptq_2_cu_ac59d5884cuda3std3__420unreachable_sentinelE:
	.zero		1
	.type		_ZN45_INTERNAL_611efed6_14_unit_gptq_2_cu_ac59d5886thrust23THRUST_300001_SM_900_NS6system6detail10sequential3seqE,@object
	.size		_ZN45_INTERNAL_611efed6_14_unit_gptq_2_cu_ac59d5886thrust23THRUST_300001_SM_900_NS6system6detail10sequential3seqE,(_ZN45_INTERNAL_611efed6_14_unit_gptq_2_cu_ac59d5884cuda3std3__45__cpo4cendE - _ZN45_INTERNAL_611efed6_14_unit_gptq_2_cu_ac59d5886thrust23THRUST_300001_SM_900_NS6system6detail10sequential3seqE)
_ZN45_INTERNAL_611efed6_14_unit_gptq_2_cu_ac59d5886thrust23THRUST_300001_SM_900_NS6system6detail10sequential3seqE:
	.zero		1
	.type		_ZN45_INTERNAL_611efed6_14_unit_gptq_2_cu_ac59d5884cuda3std3__45__cpo4cendE,@object
	.size		_ZN45_INTERNAL_611efed6_14_unit_gptq_2_cu_ac59d5884cuda3std3__45__cpo4cendE,(_ZN45_INTERNAL_611efed6_14_unit_gptq_2_cu_ac59d5884cuda3std6ranges3__45__cpo9iter_swapE - _ZN45_INTERNAL_611efed6_14_unit_gptq_2_cu_ac59d5884cuda3std3__45__cpo4cendE)
_ZN45_INTERNAL_611efed6_14_unit_gptq_2_cu_ac59d5884cuda3std3__45__cpo4cendE:
	.zero		1
	.type		_ZN45_INTERNAL_611efed6_14_unit_gptq_2_cu_ac59d5884cuda3std6ranges3__45__cpo9iter_swapE,@object
	.size		_ZN45_INTERNAL_611efed6_14_unit_gptq_2_cu_ac59d5884cuda3std6ranges3__45__cpo9iter_swapE,(_ZN45_INTERNAL_611efed6_14_unit_gptq_2_cu_ac59d5884cuda3std3__45__cpo5crendE - _ZN45_INTERNAL_611efed6_14_unit_gptq_2_cu_ac59d5884cuda3std6ranges3__45__cpo9iter_swapE)
_ZN45_INTERNAL_611efed6_14_unit_gptq_2_cu_ac59d5884cuda3std6ranges3__45__cpo9iter_swapE:
	.zero		1
	.type		_ZN45_INTERNAL_611efed6_14_unit_gptq_2_cu_ac59d5884cuda3std3__45__cpo5crendE,@object
	.size		_ZN45_INTERNAL_611efed6_14_unit_gptq_2_cu_ac59d5884cuda3std3__45__cpo5crendE,(_ZN45_INTERNAL_611efed6_14_unit_gptq_2_cu_ac59d5884cuda3std6ranges3__45__cpo5cdataE - _ZN45_INTERNAL_611efed6_14_unit_gptq_2_cu_ac59d5884cuda3std3__45__cpo5crendE)
_ZN45_INTERNAL_611efed6_14_unit_gptq_2_cu_ac59d5884cuda3std3__45__cpo5crendE:
	.zero		1
	.type		_ZN45_INTERNAL_611efed6_14_unit_gptq_2_cu_ac59d5884cuda3std6ranges3__45__cpo5cdataE,@object
	.size		_ZN45_INTERNAL_611efed6_14_unit_gptq_2_cu_ac59d5884cuda3std6ranges3__45__cpo5cdataE,(_ZN45_INTERNAL_611efed6_14_unit_gptq_2_cu_ac59d5884cuda3std6ranges3__45__cpo3endE - _ZN45_INTERNAL_611efed6_14_unit_gptq_2_cu_ac59d5884cuda3std6ranges3__45__cpo5cdataE)
_ZN45_INTERNAL_611efed6_14_unit_gptq_2_cu_ac59d5884cuda3std6ranges3__45__cpo5cdataE:
	.zero		1
	.type		_ZN45_INTERNAL_611efed6_14_unit_gptq_2_cu_ac59d5884cuda3std6ranges3__45__cpo3endE,@object
	.size		_ZN45_INTERNAL_611efed6_14_unit_gptq_2_cu_ac59d5884cuda3std6ranges3__45__cpo3endE,(_ZN45_INTERNAL_611efed6_14_unit_gptq_2_cu_ac59d5884cuda3std3__419piecewise_constructE - _ZN45_INTERNAL_611efed6_14_unit_gptq_2_cu_ac59d5884cuda3std6ranges3__45__cpo3endE)
_ZN45_INTERNAL_611efed6_14_unit_gptq_2_cu_ac59d5884cuda3std6ranges3__45__cpo3endE:
	.zero		1
	.type		_ZN45_INTERNAL_611efed6_14_unit_gptq_2_cu_ac59d5884cuda3std3__419piecewise_constructE,@object
	.size		_ZN45_INTERNAL_611efed6_14_unit_gptq_2_cu_ac59d5884cuda3std3__419piecewise_constructE,(_ZN45_INTERNAL_611efed6_14_unit_gptq_2_cu_ac59d5884cuda3std6ranges3__45__cpo5ssizeE - _ZN45_INTERNAL_611efed6_14_unit_gptq_2_cu_ac59d5884cuda3std3__419piecewise_constructE)
_ZN45_INTERNAL_611efed6_14_unit_gptq_2_cu_ac59d5884cuda3std3__419piecewise_constructE:
	.zero		1
	.type		_ZN45_INTERNAL_611efed6_14_unit_gptq_2_cu_ac59d5884cuda3std6ranges3__45__cpo5ssizeE,@object
	.size		_ZN45_INTERNAL_611efed6_14_unit_gptq_2_cu_ac59d5884cuda3std6ranges3__45__cpo5ssizeE,(_ZN45_INTERNAL_611efed6_14_unit_gptq_2_cu_ac59d5884cuda3std3__45__cpo3endE - _ZN45_INTERNAL_611efed6_14_unit_gptq_2_cu_ac59d5884cuda3std6ranges3__45__cpo5ssizeE)
_ZN45_INTERNAL_611efed6_14_unit_gptq_2_cu_ac59d5884cuda3std6ranges3__45__cpo5ssizeE:
	.zero		1
	.type		_ZN45_INTERNAL_611efed6_14_unit_gptq_2_cu_ac59d5884cuda3std3__45__cpo3endE,@object
	.size		_ZN45_INTERNAL_611efed6_14_unit_gptq_2_cu_ac59d5884cuda3std3__45__cpo3endE,(_ZN45_INTERNAL_611efed6_14_unit_gptq_2_cu_ac59d5884cuda3std6ranges3__45__cpo4cendE - _ZN45_INTERNAL_611efed6_14_unit_gptq_2_cu_ac59d5884cuda3std3__45__cpo3endE)
_ZN45_INTERNAL_611efed6_14_unit_gptq_2_cu_ac59d5884cuda3std3__45__cpo3endE:
	.zero		1
	.type		_ZN45_INTERNAL_611efed6_14_unit_gptq_2_cu_ac59d5884cuda3std6ranges3__45__cpo4cendE,@object
	.size		_ZN45_INTERNAL_611efed6_14_unit_gptq_2_cu_ac59d5884cuda3std6ranges3__45__cpo4cendE,(_ZN45_INTERNAL_611efed6_14_unit_gptq_2_cu_ac59d5884cuda3std3__45__cpo4rendE - _ZN45_INTERNAL_611efed6_14_unit_gptq_2_cu_ac59d5884cuda3std6ranges3__45__cpo4cendE)
_ZN45_INTERNAL_611efed6_14_unit_gptq_2_cu_ac59d5884cuda3std6ranges3__45__cpo4cendE:
	.zero		1
	.type		_ZN45_INTERNAL_611efed6_14_unit_gptq_2_cu_ac59d5884cuda3std3__45__cpo4rendE,@object
	.size		_ZN45_INTERNAL_611efed6_14_unit_gptq_2_cu_ac59d5884cuda3std3__45__cpo4rendE,(_ZN45_INTERNAL_611efed6_14_unit_gptq_2_cu_ac59d5884cuda3std6ranges3__45__cpo4prevE - _ZN45_INTERNAL_611efed6_14_unit_gptq_2_cu_ac59d5884cuda3std3__45__cpo4rendE)
_ZN45_INTERNAL_611efed6_14_unit_gptq_2_cu_ac59d5884cuda3std3__45__cpo4rendE:
	.zero		1
	.type		_ZN45_INTERNAL_611efed6_14_unit_gptq_2_cu_ac59d5884cuda3std6ranges3__45__cpo4prevE,@object
	.size		_ZN45_INTERNAL_611efed6_14_unit_gptq_2_cu_ac59d5884cuda3std6ranges3__45__cpo4prevE,(_ZN45_INTERNAL_611efed6_14_unit_gptq_2_cu_ac59d5884cuda3std6ranges3__45__cpo9iter_moveE - _ZN45_INTERNAL_611efed6_14_unit_gptq_2_cu_ac59d5884cuda3std6ranges3__45__cpo4prevE)
_ZN45_INTERNAL_611efed6_14_unit_gptq_2_cu_ac59d5884cuda3std6ranges3__45__cpo4prevE:
	.zero		1
	.type		_ZN45_INTERNAL_611efed6_14_unit_gptq_2_cu_ac59d5884cuda3std6ranges3__45__cpo9iter_moveE,@object
	.size		_ZN45_INTERNAL_611efed6_14_unit_gptq_2_cu_ac59d5884cuda3std6ranges3__45__cpo9iter_moveE,(.L_13 - _ZN45_INTERNAL_611efed6_14_unit_gptq_2_cu_ac59d5884cuda3std6ranges3__45__cpo9iter_moveE)
_ZN45_INTERNAL_611efed6_14_unit_gptq_2_cu_ac59d5884cuda3std6ranges3__45__cpo9iter_moveE:
	.zero		1
.L_13:


//--------------------- .nv.shared._Z28gemm_half_q_half_gptq_kernelILi3ELb1ELb0EEvPK6__halfPKjS4_S2_PS0_iiiiiPKtibS2_i --------------------------
	.section	.nv.shared._Z28gemm_half_q_half_gptq_kernelILi3ELb1ELb0EEvPK6__halfPKjS4_S2_PS0_iiiiiPKtibS2_i,"aw",@nobits
	.sectionflags	@""
	.align	2
.nv.shared._Z28gemm_half_q_half_gptq_kernelILi3ELb1ELb0EEvPK6__halfPKjS4_S2_PS0_iiiiiPKtibS2_i:
	.zero		1792


//--------------------- .nv.shared._Z28gemm_half_q_half_gptq_kernelILi2ELb1ELb0EEvPK6__halfPKjS4_S2_PS0_iiiiiPKtibS2_i --------------------------
	.section	.nv.shared._Z28gemm_half_q_half_gptq_kernelILi2ELb1ELb0EEvPK6__halfPKjS4_S2_PS0_iiiiiPKtibS2_i,"aw",@nobits
	.sectionflags	@""
	.align	2
.nv.shared._Z28gemm_half_q_half_gptq_kernelILi2ELb1ELb0EEvPK6__halfPKjS4_S2_PS0_iiiiiPKtibS2_i:
	.zero		1536


//--------------------- .nv.shared._Z28gemm_half_q_half_gptq_kernelILi1ELb1ELb0EEvPK6__halfPKjS4_S2_PS0_iiiiiPKtibS2_i --------------------------
	.section	.nv.shared._Z28gemm_half_q_half_gptq_kernelILi1ELb1ELb0EEvPK6__halfPKjS4_S2_PS0_iiiiiPKtibS2_i,"aw",@nobits
	.sectionflags	@""
	.align	2
.nv.shared._Z28gemm_half_q_half_gptq_kernelILi1ELb1ELb0EEvPK6__halfPKjS4_S2_PS0_iiiiiPKtibS2_i:
	.zero		1280


//--------------------- .nv.constant0._Z28gemm_half_q_half_gptq_kernelILi4ELb1ELb0EEvPK6__halfPKjS4_S2_PS0_iiiiiPKtibS2_i --------------------------
	.section	.nv.constant0._Z28gemm_half_q_half_gptq_kernelILi4ELb1ELb0EEvPK6__halfPKjS4_S2_PS0_iiiiiPKtibS2_i,"a",@progbits
	.sectionflags	@""
	.align	4
.nv.constant0._Z28gemm_half_q_half_gptq_kernelILi4ELb1ELb0EEvPK6__halfPKjS4_S2_PS0_iiiiiPKtibS2_i:
	.zero		620


//--------------------- .nv.constant0._Z28gemm_half_q_half_gptq_kernelILi3ELb1ELb0EEvPK6__halfPKjS4_S2_PS0_iiiiiPKtibS2_i --------------------------
	.section	.nv.constant0._Z28gemm_half_q_half_gptq_kernelILi3ELb1ELb0EEvPK6__halfPKjS4_S2_PS0_iiiiiPKtibS2_i,"a",@progbits
	.sectionflags	@""
	.align	4
.nv.constant0._Z28gemm_half_q_half_gptq_kernelILi3ELb1ELb0EEvPK6__halfPKjS4_S2_PS0_iiiiiPKtibS2_i:
	.zero		620


//--------------------- .nv.constant0._Z28gemm_half_q_half_gptq_kernelILi2ELb1ELb0EEvPK6__halfPKjS4_S2_PS0_iiiiiPKtibS2_i --------------------------
	.section	.nv.constant0._Z28gemm_half_q_half_gptq_kernelILi2ELb1ELb0EEvPK6__halfPKjS4_S2_PS0_iiiiiPKtibS2_i,"a",@progbits
	.sectionflags	@""
	.align	4
.nv.constant0._Z28gemm_half_q_half_gptq_kernelILi2ELb1ELb0EEvPK6__halfPKjS4_S2_PS0_iiiiiPKtibS2_i:
	.zero		620


//--------------------- .nv.constant0._Z28gemm_half_q_half_gptq_kernelILi1ELb1ELb0EEvPK6__halfPKjS4_S2_PS0_iiiiiPKtibS2_i --------------------------
	.section	.nv.constant0._Z28gemm_half_q_half_gptq_kernelILi1ELb1ELb0EEvPK6__halfPKjS4_S2_PS0_iiiiiPKtibS2_i,"a",@progbits
	.sectionflags	@""
	.align	4
.nv.constant0._Z28gemm_half_q_half_gptq_kernelILi1ELb1ELb0EEvPK6__halfPKjS4_S2_PS0_iiiiiPKtibS2_i:
	.zero		620


//--------------------- SYMBOLS --------------------------

	.type		.nv.reservedSmem.offset0,@object
	.size		.nv.reservedSmem.offset0,0x4
